//
// Generated by NVIDIA NVVM Compiler
//
// Compiler Build ID: CL-36424714
// Cuda compilation tools, release 13.0, V13.0.88
// Based on NVVM 20.0.0
//

.version 9.0
.target sm_100
.address_size 64

	// .globl	_Z21kernel_update_texturePhiii
.global .align 4 .b8 __cudart_i2opi_f[24] = {65, 144, 67, 60, 153, 149, 98, 219, 192, 221, 52, 245, 209, 87, 39, 252, 41, 21, 68, 78, 110, 131, 249, 162};

.visible .entry _Z21kernel_update_texturePhiii(
	.param .u64 .ptr .align 1 _Z21kernel_update_texturePhiii_param_0,
	.param .u32 _Z21kernel_update_texturePhiii_param_1,
	.param .u32 _Z21kernel_update_texturePhiii_param_2,
	.param .u32 _Z21kernel_update_texturePhiii_param_3
)
{
	.reg .pred 	%p<4>;
	.reg .b16 	%rs<2>;
	.reg .b32 	%r<36>;
	.reg .b64 	%rd<5>;

	ld.param.u64 	%rd1, [_Z21kernel_update_texturePhiii_param_0];
	ld.param.u32 	%r3, [_Z21kernel_update_texturePhiii_param_1];
	ld.param.u32 	%r5, [_Z21kernel_update_texturePhiii_param_2];
	ld.param.u32 	%r4, [_Z21kernel_update_texturePhiii_param_3];
	mov.u32 	%r6, %tid.x;
	mov.u32 	%r7, %ctaid.x;
	mov.u32 	%r8, %ntid.x;
	mad.lo.s32 	%r1, %r7, %r8, %r6;
	mov.u32 	%r9, %tid.y;
	mov.u32 	%r10, %ctaid.y;
	mov.u32 	%r11, %ntid.y;
	mad.lo.s32 	%r2, %r10, %r11, %r9;
	setp.ge.s32 	%p1, %r1, %r3;
	setp.ge.s32 	%p2, %r2, %r5;
	or.pred  	%p3, %p1, %p2;
	@%p3 bra 	$L__BB0_2;
	cvta.to.global.u64 	%rd2, %rd1;
	mad.lo.s32 	%r12, %r3, %r2, %r1;
	mul.lo.s32 	%r13, %r4, %r1;
	add.s32 	%r14, %r13, 255;
	mul.hi.s32 	%r15, %r14, -2139062143;
	add.s32 	%r16, %r15, %r14;
	shr.u32 	%r17, %r16, 31;
	shr.u32 	%r18, %r16, 7;
	add.s32 	%r19, %r18, %r17;
	add.s32 	%r20, %r14, %r19;
	shl.b32 	%r21, %r12, 2;
	cvt.s64.s32 	%rd3, %r21;
	add.s64 	%rd4, %rd2, %rd3;
	st.global.u8 	[%rd4], %r20;
	mad.lo.s32 	%r22, %r4, %r2, 255;
	mul.hi.s32 	%r23, %r22, -2139062143;
	add.s32 	%r24, %r23, %r22;
	shr.u32 	%r25, %r24, 31;
	shr.u32 	%r26, %r24, 7;
	add.s32 	%r27, %r26, %r25;
	add.s32 	%r28, %r22, %r27;
	st.global.u8 	[%rd4+1], %r28;
	add.s32 	%r29, %r22, %r13;
	mul.hi.s32 	%r30, %r29, -2139062143;
	add.s32 	%r31, %r30, %r29;
	shr.u32 	%r32, %r31, 31;
	shr.u32 	%r33, %r31, 7;
	add.s32 	%r34, %r33, %r32;
	add.s32 	%r35, %r29, %r34;
	st.global.u8 	[%rd4+2], %r35;
	mov.b16 	%rs1, 255;
	st.global.u8 	[%rd4+3], %rs1;
$L__BB0_2:
	ret;

}
	// .globl	_Z22kernel_update_verticesPfiif
.visible .entry _Z22kernel_update_verticesPfiif(
	.param .u64 .ptr .align 1 _Z22kernel_update_verticesPfiif_param_0,
	.param .u32 _Z22kernel_update_verticesPfiif_param_1,
	.param .u32 _Z22kernel_update_verticesPfiif_param_2,
	.param .f32 _Z22kernel_update_verticesPfiif_param_3
)
{
	.local .align 4 .b8 	__local_depot1[28];
	.reg .b64 	%SP;
	.reg .b64 	%SPL;
	.reg .pred 	%p<20>;
	.reg .b32 	%r<91>;
	.reg .b32 	%f<50>;
	.reg .b64 	%rd<43>;
	.reg .b64 	%fd<13>;

	mov.u64 	%SPL, __local_depot1;
	ld.param.u64 	%rd17, [_Z22kernel_update_verticesPfiif_param_0];
	ld.param.u32 	%r31, [_Z22kernel_update_verticesPfiif_param_1];
	ld.param.u32 	%r32, [_Z22kernel_update_verticesPfiif_param_2];
	ld.param.f32 	%f9, [_Z22kernel_update_verticesPfiif_param_3];
	add.u64 	%rd1, %SPL, 0;
	mov.u32 	%r33, %tid.x;
	mov.u32 	%r34, %ctaid.x;
	mov.u32 	%r35, %ntid.x;
	mad.lo.s32 	%r1, %r34, %r35, %r33;
	mov.u32 	%r36, %tid.y;
	mov.u32 	%r37, %ctaid.y;
	mov.u32 	%r38, %ntid.y;
	mad.lo.s32 	%r2, %r37, %r38, %r36;
	setp.ge.s32 	%p1, %r1, %r31;
	setp.ge.s32 	%p2, %r2, %r32;
	or.pred  	%p3, %p1, %p2;
	@%p3 bra 	$L__BB1_18;
	mad.lo.s32 	%r3, %r31, %r2, %r1;
	cvt.rn.f64.s32 	%fd1, %r1;
	mul.f32 	%f10, %f9, 0f3F22F983;
	cvt.rni.s32.f32 	%r90, %f10;
	cvt.rn.f32.s32 	%f11, %r90;
	fma.rn.f32 	%f12, %f11, 0fBFC90FDA, %f9;
	fma.rn.f32 	%f13, %f11, 0fB3A22168, %f12;
	fma.rn.f32 	%f49, %f11, 0fA7C234C5, %f13;
	abs.f32 	%f2, %f9;
	setp.ltu.f32 	%p4, %f2, 0f47CE4780;
	mov.u32 	%r86, %r90;
	mov.f32 	%f48, %f49;
	@%p4 bra 	$L__BB1_9;
	setp.neu.f32 	%p5, %f2, 0f7F800000;
	@%p5 bra 	$L__BB1_4;
	mov.f32 	%f16, 0f00000000;
	mul.rn.f32 	%f48, %f9, %f16;
	mov.b32 	%r86, 0;
	bra.uni 	$L__BB1_9;
$L__BB1_4:
	mov.b32 	%r5, %f9;
	shl.b32 	%r40, %r5, 8;
	or.b32  	%r6, %r40, -2147483648;
	mov.b64 	%rd39, 0;
	mov.b32 	%r83, 0;
	mov.u64 	%rd37, __cudart_i2opi_f;
	mov.u64 	%rd38, %rd1;
$L__BB1_5:
	.pragma "nounroll";
	ld.global.nc.u32 	%r41, [%rd37];
	mad.wide.u32 	%rd21, %r41, %r6, %rd39;
	shr.u64 	%rd39, %rd21, 32;
	st.local.u32 	[%rd38], %rd21;
	add.s32 	%r83, %r83, 1;
	add.s64 	%rd38, %rd38, 4;
	add.s64 	%rd37, %rd37, 4;
	setp.ne.s32 	%p6, %r83, 6;
	@%p6 bra 	$L__BB1_5;
	shr.u32 	%r42, %r5, 23;
	st.local.u32 	[%rd1+24], %rd39;
	and.b32  	%r9, %r42, 31;
	and.b32  	%r43, %r42, 224;
	add.s32 	%r44, %r43, -128;
	shr.u32 	%r45, %r44, 5;
	mul.wide.u32 	%rd22, %r45, 4;
	sub.s64 	%rd8, %rd1, %rd22;
	ld.local.u32 	%r84, [%rd8+24];
	ld.local.u32 	%r85, [%rd8+20];
	setp.eq.s32 	%p7, %r9, 0;
	@%p7 bra 	$L__BB1_8;
	shf.l.wrap.b32 	%r84, %r85, %r84, %r9;
	ld.local.u32 	%r46, [%rd8+16];
	shf.l.wrap.b32 	%r85, %r46, %r85, %r9;
$L__BB1_8:
	shr.u32 	%r47, %r84, 30;
	shf.l.wrap.b32 	%r48, %r85, %r84, 2;
	shl.b32 	%r49, %r85, 2;
	shr.u32 	%r50, %r48, 31;
	add.s32 	%r51, %r50, %r47;
	neg.s32 	%r52, %r51;
	setp.lt.s32 	%p8, %r5, 0;
	selp.b32 	%r86, %r52, %r51, %p8;
	xor.b32  	%r53, %r48, %r5;
	shr.s32 	%r54, %r48, 31;
	xor.b32  	%r55, %r54, %r48;
	xor.b32  	%r56, %r54, %r49;
	cvt.u64.u32 	%rd23, %r55;
	shl.b64 	%rd24, %rd23, 32;
	cvt.u64.u32 	%rd25, %r56;
	or.b64  	%rd26, %rd24, %rd25;
	cvt.rn.f64.s64 	%fd3, %rd26;
	mul.f64 	%fd4, %fd3, 0d3BF921FB54442D19;
	cvt.rn.f32.f64 	%f14, %fd4;
	neg.f32 	%f15, %f14;
	setp.lt.s32 	%p9, %r53, 0;
	selp.f32 	%f48, %f15, %f14, %p9;
$L__BB1_9:
	setp.ltu.f32 	%p10, %f2, 0f47CE4780;
	add.s32 	%r58, %r86, 1;
	mul.rn.f32 	%f17, %f48, %f48;
	and.b32  	%r59, %r86, 1;
	setp.eq.b32 	%p11, %r59, 1;
	selp.f32 	%f18, %f48, 0f3F800000, %p11;
	fma.rn.f32 	%f19, %f17, %f18, 0f00000000;
	fma.rn.f32 	%f20, %f17, 0f37CBAC00, 0fBAB607ED;
	selp.f32 	%f21, 0fB94D4153, %f20, %p11;
	selp.f32 	%f22, 0f3C0885E4, 0f3D2AAABB, %p11;
	fma.rn.f32 	%f23, %f21, %f17, %f22;
	selp.f32 	%f24, 0fBE2AAAA8, 0fBEFFFFFF, %p11;
	fma.rn.f32 	%f25, %f23, %f17, %f24;
	fma.rn.f32 	%f26, %f25, %f19, %f18;
	and.b32  	%r60, %r58, 2;
	setp.eq.s32 	%p12, %r60, 0;
	mov.f32 	%f27, 0f00000000;
	sub.f32 	%f28, %f27, %f26;
	selp.f32 	%f29, %f26, %f28, %p12;
	cvt.f64.f32 	%fd5, %f29;
	add.f64 	%fd6, %fd1, 0dBFE0000000000000;
	fma.rn.f64 	%fd7, %fd5, 0d3FC999999999999A, %fd6;
	cvt.rn.f32.f64 	%f30, %fd7;
	shl.b32 	%r61, %r3, 1;
	cvta.to.global.u64 	%rd27, %rd17;
	mul.wide.s32 	%rd28, %r61, 4;
	add.s64 	%rd9, %rd27, %rd28;
	st.global.f32 	[%rd9], %f30;
	cvt.rn.f64.u32 	%fd2, %r2;
	@%p10 bra 	$L__BB1_17;
	setp.neu.f32 	%p13, %f2, 0f7F800000;
	@%p13 bra 	$L__BB1_12;
	mov.f32 	%f33, 0f00000000;
	mul.rn.f32 	%f49, %f9, %f33;
	mov.b32 	%r90, 0;
	bra.uni 	$L__BB1_17;
$L__BB1_12:
	mov.b32 	%r18, %f9;
	shl.b32 	%r63, %r18, 8;
	or.b32  	%r19, %r63, -2147483648;
	mov.b64 	%rd42, 0;
	mov.b32 	%r87, 0;
	mov.u64 	%rd40, __cudart_i2opi_f;
	mov.u64 	%rd41, %rd1;
$L__BB1_13:
	.pragma "nounroll";
	ld.global.nc.u32 	%r64, [%rd40];
	mad.wide.u32 	%rd31, %r64, %r19, %rd42;
	shr.u64 	%rd42, %rd31, 32;
	st.local.u32 	[%rd41], %rd31;
	add.s32 	%r87, %r87, 1;
	add.s64 	%rd41, %rd41, 4;
	add.s64 	%rd40, %rd40, 4;
	setp.ne.s32 	%p14, %r87, 6;
	@%p14 bra 	$L__BB1_13;
	shr.u32 	%r65, %r18, 23;
	st.local.u32 	[%rd1+24], %rd42;
	and.b32  	%r22, %r65, 31;
	and.b32  	%r66, %r65, 224;
	add.s32 	%r67, %r66, -128;
	shr.u32 	%r68, %r67, 5;
	mul.wide.u32 	%rd32, %r68, 4;
	sub.s64 	%rd16, %rd1, %rd32;
	ld.local.u32 	%r88, [%rd16+24];
	ld.local.u32 	%r89, [%rd16+20];
	setp.eq.s32 	%p15, %r22, 0;
	@%p15 bra 	$L__BB1_16;
	shf.l.wrap.b32 	%r88, %r89, %r88, %r22;
	ld.local.u32 	%r69, [%rd16+16];
	shf.l.wrap.b32 	%r89, %r69, %r89, %r22;
$L__BB1_16:
	shr.u32 	%r70, %r88, 30;
	shf.l.wrap.b32 	%r71, %r89, %r88, 2;
	shl.b32 	%r72, %r89, 2;
	shr.u32 	%r73, %r71, 31;
	add.s32 	%r74, %r73, %r70;
	neg.s32 	%r75, %r74;
	setp.lt.s32 	%p16, %r18, 0;
	selp.b32 	%r90, %r75, %r74, %p16;
	xor.b32  	%r76, %r71, %r18;
	shr.s32 	%r77, %r71, 31;
	xor.b32  	%r78, %r77, %r71;
	xor.b32  	%r79, %r77, %r72;
	cvt.u64.u32 	%rd33, %r78;
	shl.b64 	%rd34, %rd33, 32;
	cvt.u64.u32 	%rd35, %r79;
	or.b64  	%rd36, %rd34, %rd35;
	cvt.rn.f64.s64 	%fd8, %rd36;
	mul.f64 	%fd9, %fd8, 0d3BF921FB54442D19;
	cvt.rn.f32.f64 	%f31, %fd9;
	neg.f32 	%f32, %f31;
	setp.lt.s32 	%p17, %r76, 0;
	selp.f32 	%f49, %f32, %f31, %p17;
$L__BB1_17:
	mul.rn.f32 	%f34, %f49, %f49;
	and.b32  	%r81, %r90, 1;
	setp.eq.b32 	%p18, %r81, 1;
	selp.f32 	%f35, 0f3F800000, %f49, %p18;
	fma.rn.f32 	%f36, %f34, %f35, 0f00000000;
	fma.rn.f32 	%f37, %f34, 0f37CBAC00, 0fBAB607ED;
	selp.f32 	%f38, %f37, 0fB94D4153, %p18;
	selp.f32 	%f39, 0f3D2AAABB, 0f3C0885E4, %p18;
	fma.rn.f32 	%f40, %f38, %f34, %f39;
	selp.f32 	%f41, 0fBEFFFFFF, 0fBE2AAAA8, %p18;
	fma.rn.f32 	%f42, %f40, %f34, %f41;
	fma.rn.f32 	%f43, %f42, %f36, %f35;
	and.b32  	%r82, %r90, 2;
	setp.eq.s32 	%p19, %r82, 0;
	mov.f32 	%f44, 0f00000000;
	sub.f32 	%f45, %f44, %f43;
	selp.f32 	%f46, %f43, %f45, %p19;
	cvt.f64.f32 	%fd10, %f46;
	add.f64 	%fd11, %fd2, 0dBFE0000000000000;
	fma.rn.f64 	%fd12, %fd10, 0d3FC999999999999A, %fd11;
	cvt.rn.f32.f64 	%f47, %fd12;
	st.global.f32 	[%rd9+4], %f47;
$L__BB1_18:
	ret;

}
	// .globl	_Z9normalizePhPfjj
.visible .entry _Z9normalizePhPfjj(
	.param .u64 .ptr .align 1 _Z9normalizePhPfjj_param_0,
	.param .u64 .ptr .align 1 _Z9normalizePhPfjj_param_1,
	.param .u32 _Z9normalizePhPfjj_param_2,
	.param .u32 _Z9normalizePhPfjj_param_3
)
{
	.reg .pred 	%p<5>;
	.reg .b16 	%rs<3>;
	.reg .b32 	%r<21>;
	.reg .b32 	%f<3>;
	.reg .b64 	%rd<9>;

	ld.param.u64 	%rd1, [_Z9normalizePhPfjj_param_0];
	ld.param.u64 	%rd2, [_Z9normalizePhPfjj_param_1];
	ld.param.u32 	%r3, [_Z9normalizePhPfjj_param_2];
	ld.param.u32 	%r4, [_Z9normalizePhPfjj_param_3];
	mov.u32 	%r6, %ctaid.x;
	mov.u32 	%r7, %ntid.x;
	mov.u32 	%r8, %tid.x;
	mad.lo.s32 	%r1, %r6, %r7, %r8;
	mov.u32 	%r9, %ctaid.y;
	mov.u32 	%r10, %ntid.y;
	mov.u32 	%r11, %tid.y;
	mad.lo.s32 	%r12, %r9, %r10, %r11;
	setp.ge.u32 	%p1, %r1, %r3;
	setp.ge.u32 	%p2, %r12, %r4;
	or.pred  	%p3, %p1, %p2;
	@%p3 bra 	$L__BB2_2;
	cvta.to.global.u64 	%rd3, %rd2;
	cvta.to.global.u64 	%rd4, %rd1;
	mad.lo.s32 	%r13, %r3, %r12, %r1;
	mul.lo.s32 	%r14, %r12, %r1;
	mul.lo.s32 	%r15, %r14, 20;
	mul.hi.u32 	%r16, %r15, -2139062143;
	shr.u32 	%r17, %r16, 7;
	mul.lo.s32 	%r18, %r17, 255;
	sub.s32 	%r19, %r15, %r18;
	cvt.rn.f32.u32 	%f1, %r19;
	div.rn.f32 	%f2, %f1, 0f40E00000;
	cvt.u64.u32 	%rd5, %r13;
	mul.wide.u32 	%rd6, %r13, 4;
	add.s64 	%rd7, %rd3, %rd6;
	st.global.f32 	[%rd7], %f2;
	setp.gt.f32 	%p4, %f2, 0f437F0000;
	cvt.rzi.u32.f32 	%r20, %f2;
	cvt.u16.u32 	%rs1, %r20;
	selp.b16 	%rs2, -1, %rs1, %p4;
	add.s64 	%rd8, %rd4, %rd5;
	st.global.u8 	[%rd8], %rs2;
$L__BB2_2:
	ret;

}


// ===== COMPILED SASS (sm_100) =====

	.target	sm_100

	.elftype	@"ET_EXEC"


//--------------------- .note.nv.tkinfo           --------------------------
	.section	.note.nv.tkinfo,"",@"SHT_NOTE"
	.sectionflags	@"SHF_NOTE_NV_TKINFO"
	.tkinfo
        /*0018*/ 	.word	0x00000002
        /*0030*/ 	.string	""
        /*0030*/ 	.string	"ptxas"
        /*0030*/ 	.string	"Cuda compilation tools, release 13.0, V13.0.88"
        /*0030*/ 	.string	"Build cuda_13.0.r13.0/compiler.36424714_0"
        /*0030*/ 	.string	"-arch sm_100 -m 64 "



//--------------------- .note.nv.cuinfo           --------------------------
	.section	.note.nv.cuinfo,"",@"SHT_NOTE"
	.sectionflags	@"SHF_NOTE_NV_CUINFO"
        /*0018*/ 	.short	0x0002
        /*001a*/ 	.short	0x0064
        /*001c*/ 	.short	0x0082
	.zero		2


//--------------------- .nv.info                  --------------------------
	.section	.nv.info,"",@"SHT_CUDA_INFO"
	.align	4


	//----- nvinfo : EIATTR_REGCOUNT
	.align		4
        /*0000*/ 	.byte	0x04, 0x2f
        /*0002*/ 	.short	(.L_2 - .L_1)
	.align		4
.L_1:
        /*0004*/ 	.word	index@(_Z21kernel_update_texturePhiii)
        /*0008*/ 	.word	0x0000000e


	//----- nvinfo : EIATTR_FRAME_SIZE
	.align		4
.L_2:
        /*000c*/ 	.byte	0x04, 0x11
        /*000e*/ 	.short	(.L_4 - .L_3)
	.align		4
.L_3:
        /*0010*/ 	.word	index@(_Z21kernel_update_texturePhiii)
        /*0014*/ 	.word	0x00000000


	//----- nvinfo : EIATTR_REGCOUNT
	.align		4
.L_4:
        /*0018*/ 	.byte	0x04, 0x2f
        /*001a*/ 	.short	(.L_6 - .L_5)
	.align		4
.L_5:
        /*001c*/ 	.word	index@(_Z22kernel_update_verticesPfiif)
        /*0020*/ 	.word	0x0000001a


	//----- nvinfo : EIATTR_FRAME_SIZE
	.align		4
.L_6:
        /*0024*/ 	.byte	0x04, 0x11
        /*0026*/ 	.short	(.L_8 - .L_7)
	.align		4
.L_7:
        /*0028*/ 	.word	index@(_Z22kernel_update_verticesPfiif)
        /*002c*/ 	.word	0x00000000


	//----- nvinfo : EIATTR_REGCOUNT
	.align		4
.L_8:
        /*0030*/ 	.byte	0x04, 0x2f
        /*0032*/ 	.short	(.L_10 - .L_9)
	.align		4
.L_9:
        /*0034*/ 	.word	index@(_Z9normalizePhPfjj)
        /*0038*/ 	.word	0x0000000d


	//----- nvinfo : EIATTR_FRAME_SIZE
	.align		4
.L_10:
        /*003c*/ 	.byte	0x04, 0x11
        /*003e*/ 	.short	(.L_12 - .L_11)
	.align		4
.L_11:
        /*0040*/ 	.word	index@($__internal_0_$__cuda_sm3x_div_rn_noftz_f32_slowpath)
        /*0044*/ 	.word	0x00000000


	//----- nvinfo : EIATTR_FRAME_SIZE
	.align		4
.L_12:
        /*0048*/ 	.byte	0x04, 0x11
        /*004a*/ 	.short	(.L_14 - .L_13)
	.align		4
.L_13:
        /*004c*/ 	.word	index@(_Z9normalizePhPfjj)
        /*0050*/ 	.word	0x00000000


	//----- nvinfo : EIATTR_MIN_STACK_SIZE
	.align		4
.L_14:
        /*0054*/ 	.byte	0x04, 0x12
        /*0056*/ 	.short	(.L_16 - .L_15)
	.align		4
.L_15:
        /*0058*/ 	.word	index@(_Z9normalizePhPfjj)
        /*005c*/ 	.word	0x00000000


	//----- nvinfo : EIATTR_MIN_STACK_SIZE
	.align		4
.L_16:
        /*0060*/ 	.byte	0x04, 0x12
        /*0062*/ 	.short	(.L_18 - .L_17)
	.align		4
.L_17:
        /*0064*/ 	.word	index@(_Z22kernel_update_verticesPfiif)
        /*0068*/ 	.word	0x00000000


	//----- nvinfo : EIATTR_MIN_STACK_SIZE
	.align		4
.L_18:
        /*006c*/ 	.byte	0x04, 0x12
        /*006e*/ 	.short	(.L_20 - .L_19)
	.align		4
.L_19:
        /*0070*/ 	.word	index@(_Z21kernel_update_texturePhiii)
        /*0074*/ 	.word	0x00000000
.L_20:


//--------------------- .nv.compat                --------------------------
	.section	.nv.compat,"",@"SHT_CUDA_COMPAT_INFO"
	.align	4
        /*0000*/ 	.byte	0x02, 0x09, 0x00, 0x00, 0x02, 0x02, 0x01, 0x00, 0x02, 0x05, 0x05, 0x00, 0x03, 0x07, 0x01, 0x01
        /*0010*/ 	.byte	0x02, 0x03, 0x00, 0x00, 0x02, 0x06, 0x01, 0x00, 0x04, 0x0b, 0x08, 0x00, 0x01, 0x00, 0x00, 0x00
        /*0020*/ 	.byte	0x00, 0x00, 0x00, 0x00


//--------------------- .nv.info._Z9normalizePhPfjj --------------------------
	.section	.nv.info._Z9normalizePhPfjj,"",@"SHT_CUDA_INFO"
	.sectionflags	@""
	.align	4


	//----- nvinfo : EIATTR_CUDA_API_VERSION
	.align		4
        /*0000*/ 	.byte	0x04, 0x37
        /*0002*/ 	.short	(.L_22 - .L_21)
.L_21:
        /*0004*/ 	.word	0x00000082


	//----- nvinfo : EIATTR_KPARAM_INFO
	.align		4
.L_22:
        /*0008*/ 	.byte	0x04, 0x17
        /*000a*/ 	.short	(.L_24 - .L_23)
.L_23:
        /*000c*/ 	.word	0x00000000
        /*0010*/ 	.short	0x0003
        /*0012*/ 	.short	0x0014
        /*0014*/ 	.byte	0x00, 0xf0, 0x11, 0x00


	//----- nvinfo : EIATTR_KPARAM_INFO
	.align		4
.L_24:
        /*0018*/ 	.byte	0x04, 0x17
        /*001a*/ 	.short	(.L_26 - .L_25)
.L_25:
        /*001c*/ 	.word	0x00000000
        /*0020*/ 	.short	0x0002
        /*0022*/ 	.short	0x0010
        /*0024*/ 	.byte	0x00, 0xf0, 0x11, 0x00


	//----- nvinfo : EIATTR_KPARAM_INFO
	.align		4
.L_26:
        /*0028*/ 	.byte	0x04, 0x17
        /*002a*/ 	.short	(.L_28 - .L_27)
.L_27:
        /*002c*/ 	.word	0x00000000
        /*0030*/ 	.short	0x0001
        /*0032*/ 	.short	0x0008
        /*0034*/ 	.byte	0x00, 0xf5, 0x21, 0x00


	//----- nvinfo : EIATTR_KPARAM_INFO
	.align		4
.L_28:
        /*0038*/ 	.byte	0x04, 0x17
        /*003a*/ 	.short	(.L_30 - .L_29)
.L_29:
        /*003c*/ 	.word	0x00000000
        /*0040*/ 	.short	0x0000
        /*0042*/ 	.short	0x0000
        /*0044*/ 	.byte	0x00, 0xf5, 0x21, 0x00


	//----- nvinfo : EIATTR_SPARSE_MMA_MASK
	.align		4
.L_30:
        /*0048*/ 	.byte	0x03, 0x50
        /*004a*/ 	.short	0x0000


	//----- nvinfo : EIATTR_MAXREG_COUNT
	.align		4
        /*004c*/ 	.byte	0x03, 0x1b
        /*004e*/ 	.short	0x00ff


	//----- nvinfo : EIATTR_MERCURY_ISA_VERSION
	.align		4
        /*0050*/ 	.byte	0x03, 0x5f
        /*0052*/ 	.short	0x0101


	//----- nvinfo : EIATTR_VRC_CTA_INIT_COUNT
	.align		4
        /*0054*/ 	.byte	0x02, 0x4a
	.zero		1
	.zero		1


	//----- nvinfo : EIATTR_EXIT_INSTR_OFFSETS
	.align		4
        /*0058*/ 	.byte	0x04, 0x1c
        /*005a*/ 	.short	(.L_32 - .L_31)


	//   ....[0]....
.L_31:
        /*005c*/ 	.word	0x000000c0


	//   ....[1]....
        /*0060*/ 	.word	0x000002c0


	//----- nvinfo : EIATTR_CRS_STACK_SIZE
	.align		4
.L_32:
        /*0064*/ 	.byte	0x04, 0x1e
        /*0066*/ 	.short	(.L_34 - .L_33)
.L_33:
        /*0068*/ 	.word	0x00000000


	//----- nvinfo : EIATTR_CBANK_PARAM_SIZE
	.align		4
.L_34:
        /*006c*/ 	.byte	0x03, 0x19
        /*006e*/ 	.short	0x0018


	//----- nvinfo : EIATTR_PARAM_CBANK
	.align		4
        /*0070*/ 	.byte	0x04, 0x0a
        /*0072*/ 	.short	(.L_36 - .L_35)
	.align		4
.L_35:
        /*0074*/ 	.word	index@(.nv.constant0._Z9normalizePhPfjj)
        /*0078*/ 	.short	0x0380
        /*007a*/ 	.short	0x0018


	//----- nvinfo : EIATTR_SW_WAR
	.align		4
.L_36:
        /*007c*/ 	.byte	0x04, 0x36
        /*007e*/ 	.short	(.L_38 - .L_37)
.L_37:
        /*0080*/ 	.word	0x00000008
.L_38:


//--------------------- .nv.info._Z22kernel_update_verticesPfiif --------------------------
	.section	.nv.info._Z22kernel_update_verticesPfiif,"",@"SHT_CUDA_INFO"
	.sectionflags	@""
	.align	4


	//----- nvinfo : EIATTR_CUDA_API_VERSION
	.align		4
        /*0000*/ 	.byte	0x04, 0x37
        /*0002*/ 	.short	(.L_40 - .L_39)
.L_39:
        /*0004*/ 	.word	0x00000082


	//----- nvinfo : EIATTR_KPARAM_INFO
	.align		4
.L_40:
        /*0008*/ 	.byte	0x04, 0x17
        /*000a*/ 	.short	(.L_42 - .L_41)
.L_41:
        /*000c*/ 	.word	0x00000000
        /*0010*/ 	.short	0x0003
        /*0012*/ 	.short	0x0010
        /*0014*/ 	.byte	0x00, 0xf0, 0x11, 0x00


	//----- nvinfo : EIATTR_KPARAM_INFO
	.align		4
.L_42:
        /*0018*/ 	.byte	0x04, 0x17
        /*001a*/ 	.short	(.L_44 - .L_43)
.L_43:
        /*001c*/ 	.word	0x00000000
        /*0020*/ 	.short	0x0002
        /*0022*/ 	.short	0x000c
        /*0024*/ 	.byte	0x00, 0xf0, 0x11, 0x00


	//----- nvinfo : EIATTR_KPARAM_INFO
	.align		4
.L_44:
        /*0028*/ 	.byte	0x04, 0x17
        /*002a*/ 	.short	(.L_46 - .L_45)
.L_45:
        /*002c*/ 	.word	0x00000000
        /*0030*/ 	.short	0x0001
        /*0032*/ 	.short	0x0008
        /*0034*/ 	.byte	0x00, 0xf0, 0x11, 0x00


	//----- nvinfo : EIATTR_KPARAM_INFO
	.align		4
.L_46:
        /*0038*/ 	.byte	0x04, 0x17
        /*003a*/ 	.short	(.L_48 - .L_47)
.L_47:
        /*003c*/ 	.word	0x00000000
        /*0040*/ 	.short	0x0000
        /*0042*/ 	.short	0x0000
        /*0044*/ 	.byte	0x00, 0xf5, 0x21, 0x00


	//----- nvinfo : EIATTR_SPARSE_MMA_MASK
	.align		4
.L_48:
        /*0048*/ 	.byte	0x03, 0x50
        /*004a*/ 	.short	0x0000


	//----- nvinfo : EIATTR_MAXREG_COUNT
	.align		4
        /*004c*/ 	.byte	0x03, 0x1b
        /*004e*/ 	.short	0x00ff


	//----- nvinfo : EIATTR_MERCURY_ISA_VERSION
	.align		4
        /*0050*/ 	.byte	0x03, 0x5f
        /*0052*/ 	.short	0x0101


	//----- nvinfo : EIATTR_VRC_CTA_INIT_COUNT
	.align		4
        /*0054*/ 	.byte	0x02, 0x4a
	.zero		1
	.zero		1


	//----- nvinfo : EIATTR_EXIT_INSTR_OFFSETS
	.align		4
        /*0058*/ 	.byte	0x04, 0x1c
        /*005a*/ 	.short	(.L_50 - .L_49)


	//   ....[0]....
.L_49:
        /*005c*/ 	.word	0x000000c0


	//   ....[1]....
        /*0060*/ 	.word	0x00001090


	//----- nvinfo : EIATTR_CBANK_PARAM_SIZE
	.align		4
.L_50:
        /*0064*/ 	.byte	0x03, 0x19
        /*0066*/ 	.short	0x0014


	//----- nvinfo : EIATTR_PARAM_CBANK
	.align		4
        /*0068*/ 	.byte	0x04, 0x0a
        /*006a*/ 	.short	(.L_52 - .L_51)
	.align		4
.L_51:
        /*006c*/ 	.word	index@(.nv.constant0._Z22kernel_update_verticesPfiif)
        /*0070*/ 	.short	0x0380
        /*0072*/ 	.short	0x0014


	//----- nvinfo : EIATTR_SW_WAR
	.align		4
.L_52:
        /*0074*/ 	.byte	0x04, 0x36
        /*0076*/ 	.short	(.L_54 - .L_53)
.L_53:
        /*0078*/ 	.word	0x00000008
.L_54:


//--------------------- .nv.info._Z21kernel_update_texturePhiii --------------------------
	.section	.nv.info._Z21kernel_update_texturePhiii,"",@"SHT_CUDA_INFO"
	.sectionflags	@""
	.align	4


	//----- nvinfo : EIATTR_CUDA_API_VERSION
	.align		4
        /*0000*/ 	.byte	0x04, 0x37
        /*0002*/ 	.short	(.L_56 - .L_55)
.L_55:
        /*0004*/ 	.word	0x00000082


	//----- nvinfo : EIATTR_KPARAM_INFO
	.align		4
.L_56:
        /*0008*/ 	.byte	0x04, 0x17
        /*000a*/ 	.short	(.L_58 - .L_57)
.L_57:
        /*000c*/ 	.word	0x00000000
        /*0010*/ 	.short	0x0003
        /*0012*/ 	.short	0x0010
        /*0014*/ 	.byte	0x00, 0xf0, 0x11, 0x00


	//----- nvinfo : EIATTR_KPARAM_INFO
	.align		4
.L_58:
        /*0018*/ 	.byte	0x04, 0x17
        /*001a*/ 	.short	(.L_60 - .L_59)
.L_59:
        /*001c*/ 	.word	0x00000000
        /*0020*/ 	.short	0x0002
        /*0022*/ 	.short	0x000c
        /*0024*/ 	.byte	0x00, 0xf0, 0x11, 0x00


	//----- nvinfo : EIATTR_KPARAM_INFO
	.align		4
.L_60:
        /*0028*/ 	.byte	0x04, 0x17
        /*002a*/ 	.short	(.L_62 - .L_61)
.L_61:
        /*002c*/ 	.word	0x00000000
        /*0030*/ 	.short	0x0001
        /*0032*/ 	.short	0x0008
        /*0034*/ 	.byte	0x00, 0xf0, 0x11, 0x00


	//----- nvinfo : EIATTR_KPARAM_INFO
	.align		4
.L_62:
        /*0038*/ 	.byte	0x04, 0x17
        /*003a*/ 	.short	(.L_64 - .L_63)
.L_63:
        /*003c*/ 	.word	0x00000000
        /*0040*/ 	.short	0x0000
        /*0042*/ 	.short	0x0000
        /*0044*/ 	.byte	0x00, 0xf5, 0x21, 0x00


	//----- nvinfo : EIATTR_SPARSE_MMA_MASK
	.align		4
.L_64:
        /*0048*/ 	.byte	0x03, 0x50
        /*004a*/ 	.short	0x0000


	//----- nvinfo : EIATTR_MAXREG_COUNT
	.align		4
        /*004c*/ 	.byte	0x03, 0x1b
        /*004e*/ 	.short	0x00ff


	//----- nvinfo : EIATTR_MERCURY_ISA_VERSION
	.align		4
        /*0050*/ 	.byte	0x03, 0x5f
        /*0052*/ 	.short	0x0101


	//----- nvinfo : EIATTR_VRC_CTA_INIT_COUNT
	.align		4
        /*0054*/ 	.byte	0x02, 0x4a
	.zero		1
	.zero		1


	//----- nvinfo : EIATTR_EXIT_INSTR_OFFSETS
	.align		4
        /*0058*/ 	.byte	0x04, 0x1c
        /*005a*/ 	.short	(.L_66 - .L_65)


	//   ....[0]....
.L_65:
        /*005c*/ 	.word	0x000000c0


	//   ....[1]....
        /*0060*/ 	.word	0x000002c0


	//----- nvinfo : EIATTR_CBANK_PARAM_SIZE
	.align		4
.L_66:
        /*0064*/ 	.byte	0x03, 0x19
        /*0066*/ 	.short	0x0014


	//----- nvinfo : EIATTR_PARAM_CBANK
	.align		4
        /*0068*/ 	.byte	0x04, 0x0a
        /*006a*/ 	.short	(.L_68 - .L_67)
	.align		4
.L_67:
        /*006c*/ 	.word	index@(.nv.constant0._Z21kernel_update_texturePhiii)
        /*0070*/ 	.short	0x0380
        /*0072*/ 	.short	0x0014


	//----- nvinfo : EIATTR_SW_WAR
	.align		4
.L_68:
        /*0074*/ 	.byte	0x04, 0x36
        /*0076*/ 	.short	(.L_70 - .L_69)
.L_69:
        /*0078*/ 	.word	0x00000008
.L_70:


//--------------------- .nv.callgraph             --------------------------
	.section	.nv.callgraph,"",@"SHT_CUDA_CALLGRAPH"
	.align	4
	.sectionentsize	8
	.align		4
        /*0000*/ 	.word	0x00000000
	.align		4
        /*0004*/ 	.word	0xffffffff
	.align		4
        /*0008*/ 	.word	0x00000000
	.align		4
        /*000c*/ 	.word	0xfffffffe
	.align		4
        /*0010*/ 	.word	0x00000000
	.align		4
        /*0014*/ 	.word	0xfffffffd
	.align		4
        /*0018*/ 	.word	0x00000000
	.align		4
        /*001c*/ 	.word	0xfffffffc


//--------------------- .nv.constant4             --------------------------
	.section	.nv.constant4,"a",@progbits
	.align	8
	.align		8
.nv.constant4:
        /*0000*/ 	.dword	__cudart_i2opi_f


//--------------------- .text._Z9normalizePhPfjj  --------------------------
	.section	.text._Z9normalizePhPfjj,"ax",@progbits
	.align	128
        .global         _Z9normalizePhPfjj
        .type           _Z9normalizePhPfjj,@function
        .size           _Z9normalizePhPfjj,(.L_x_23 - _Z9normalizePhPfjj)
        .other          _Z9normalizePhPfjj,@"STO_CUDA_ENTRY STV_DEFAULT"
_Z9normalizePhPfjj:
.text._Z9normalizePhPfjj:
[----:B------:R-:W-:Y:S01]  /*0000*/  LDC R1, c[0x0][0x37c] ;  /* 0x0000df00ff017b82 */ /* 0x000fe20000000800 */
[----:B------:R-:W0:Y:S07]  /*0010*/  S2R R0, SR_TID.Y ;  /* 0x0000000000007919 */ /* 0x000e2e0000002200 */
[----:B------:R-:W1:Y:S01]  /*0020*/  LDC R2, c[0x0][0x360] ;  /* 0x0000d800ff027b82 */ /* 0x000e620000000800 */
[----:B------:R-:W2:Y:S01]  /*0030*/  LDCU.64 UR8, c[0x0][0x390] ;  /* 0x00007200ff0877ac */ /* 0x000ea20008000a00 */
[----:B------:R-:W1:Y:S06]  /*0040*/  S2R R5, SR_TID.X ;  /* 0x0000000000057919 */ /* 0x000e6c0000002100 */
[----:B------:R-:W0:Y:S08]  /*0050*/  S2UR UR5, SR_CTAID.Y ;  /* 0x00000000000579c3 */ /* 0x000e300000002600 */
[----:B------:R-:W0:Y:S08]  /*0060*/  LDC R3, c[0x0][0x364] ;  /* 0x0000d900ff037b82 */ /* 0x000e300000000800 */
[----:B------:R-:W1:Y:S01]  /*0070*/  S2UR UR4, SR_CTAID.X ;  /* 0x00000000000479c3 */ /* 0x000e620000002500 */
[----:B0-----:R-:W-:-:S05]  /*0080*/  IMAD R3, R3, UR5, R0 ;  /* 0x0000000503037c24 */ /* 0x001fca000f8e0200 */
[----:B--2---:R-:W-:Y:S01]  /*0090*/  ISETP.GE.U32.AND P0, PT, R3, UR9, PT ;  /* 0x0000000903007c0c */ /* 0x004fe2000bf06070 */
[----:B-1----:R-:W-:-:S05]  /*00a0*/  IMAD R2, R2, UR4, R5 ;  /* 0x0000000402027c24 */ /* 0x002fca000f8e0205 */
[----:B------:R-:W-:-:S13]  /*00b0*/  ISETP.GE.U32.OR P0, PT, R2, UR8, P0 ;  /* 0x0000000802007c0c */ /* 0x000fda0008706470 */
[----:B------:R-:W-:Y:S05]  /*00c0*/  @P0 EXIT ;  /* 0x000000000000094d */ /* 0x000fea0003800000 */
[----:B------:R-:W-:Y:S01]  /*00d0*/  IMAD R0, R2, R3, RZ ;  /* 0x0000000302007224 */ /* 0x000fe200078e02ff */
[----:B------:R-:W0:Y:S01]  /*00e0*/  LDCU.64 UR6, c[0x0][0x358] ;  /* 0x00006b00ff0677ac */ /* 0x000e220008000a00 */
[----:B------:R-:W-:Y:S01]  /*00f0*/  IMAD.MOV.U32 R7, RZ, RZ, 0x3e124925 ;  /* 0x3e124925ff077424 */ /* 0x000fe200078e00ff */
[----:B------:R-:W-:Y:S01]  /*0100*/  BSSY.RECONVERGENT B1, `(.L_x_0) ;  /* 0x0000011000017945 */ /* 0x000fe20003800200 */
[----:B------:R-:W-:Y:S02]  /*0110*/  IMAD R0, R0, 0x14, RZ ;  /* 0x0000001400007824 */ /* 0x000fe400078e02ff */
[----:B------:R-:W-:Y:S02]  /*0120*/  IMAD R2, R3, UR8, R2 ;  /* 0x0000000803027c24 */ /* 0x000fe4000f8e0202 */
[----:B------:R-:W-:-:S05]  /*0130*/  IMAD.HI.U32 R4, R0, -0x7f7f7f7f, RZ ;  /* 0x8080808100047827 */ /* 0x000fca00078e00ff */
[----:B------:R-:W-:Y:S01]  /*0140*/  SHF.R.U32.HI R5, RZ, 0x7, R4 ;  /* 0x00000007ff057819 */ /* 0x000fe20000011604 */
[----:B------:R-:W-:-:S04]  /*0150*/  IMAD.MOV.U32 R4, RZ, RZ, 0x40e00000 ;  /* 0x40e00000ff047424 */ /* 0x000fc800078e00ff */
[----:B------:R-:W-:Y:S02]  /*0160*/  IMAD R0, R5, -0xff, R0 ;  /* 0xffffff0105007824 */ /* 0x000fe400078e0200 */
[----:B------:R-:W-:-:S03]  /*0170*/  FFMA R4, R7, -R4, 1 ;  /* 0x3f80000007047423 */ /* 0x000fc60000000804 */
[----:B------:R-:W-:Y:S01]  /*0180*/  I2FP.F32.U32 R0, R0 ;  /* 0x0000000000007245 */ /* 0x000fe20000201000 */
[----:B------:R-:W-:-:S03]  /*0190*/  FFMA R5, R4, R7, 0.14285714924335479736 ;  /* 0x3e12492504057423 */ /* 0x000fc60000000007 */
[----:B------:R-:W1:Y:S01]  /*01a0*/  FCHK P0, R0, 7 ;  /* 0x40e0000000007902 */ /* 0x000e620000000000 */
[----:B------:R-:W-:-:S04]  /*01b0*/  FFMA R4, R0, R5, RZ ;  /* 0x0000000500047223 */ /* 0x000fc800000000ff */
[----:B------:R-:W-:-:S04]  /*01c0*/  FFMA R6, R4, -7, R0 ;  /* 0xc0e0000004067823 */ /* 0x000fc80000000000 */
[----:B------:R-:W-:Y:S01]  /*01d0*/  FFMA R9, R5, R6, R4 ;  /* 0x0000000605097223 */ /* 0x000fe20000000004 */
[----:B01----:R-:W-:Y:S06]  /*01e0*/  @!P0 BRA `(.L_x_1) ;  /* 0x0000000000088947 */ /* 0x003fec0003800000 */
[----:B------:R-:W-:-:S07]  /*01f0*/  MOV R4, 0x210 ;  /* 0x0000021000047802 */ /* 0x000fce0000000f00 */
[----:B------:R-:W-:Y:S05]  /*0200*/  CALL.REL.NOINC `($__internal_0_$__cuda_sm3x_div_rn_noftz_f32_slowpath) ;  /* 0x0000000000307944 */ /* 0x000fea0003c00000 */
.L_x_1:
[----:B------:R-:W-:Y:S05]  /*0210*/  BSYNC.RECONVERGENT B1 ;  /* 0x0000000000017941 */ /* 0x000fea0003800200 */
.L_x_0:
[----:B------:R-:W0:Y:S01]  /*0220*/  LDC.64 R6, c[0x0][0x388] ;  /* 0x0000e200ff067b82 */ /* 0x000e220000000a00 */
[----:B------:R-:W1:Y:S01]  /*0230*/  LDCU.64 UR4, c[0x0][0x380] ;  /* 0x00007000ff0477ac */ /* 0x000e620008000a00 */
[----:B------:R-:W2:Y:S01]  /*0240*/  F2I.U32.TRUNC.NTZ R0, R9 ;  /* 0x0000000900007305 */ /* 0x000ea2000020f000 */
[----:B------:R-:W-:Y:S02]  /*0250*/  FSETP.GT.AND P0, PT, R9, 255, PT ;  /* 0x437f00000900780b */ /* 0x000fe40003f04000 */
[C---:B-1----:R-:W-:Y:S01]  /*0260*/  IADD3 R4, P1, PT, R2.reuse, UR4, RZ ;  /* 0x0000000402047c10 */ /* 0x042fe2000ff3e0ff */
[----:B0-----:R-:W-:Y:S01]  /*0270*/  IMAD.WIDE.U32 R2, R2, 0x4, R6 ;  /* 0x0000000402027825 */ /* 0x001fe200078e0006 */
[----:B--2---:R-:W-:-:S03]  /*0280*/  SEL R7, R0, 0xffff, !P0 ;  /* 0x0000ffff00077807 */ /* 0x004fc60004000000 */
[----:B------:R-:W-:Y:S01]  /*0290*/  IMAD.X R5, RZ, RZ, UR5, P1 ;  /* 0x00000005ff057e24 */ /* 0x000fe200088e06ff */
[----:B------:R-:W-:Y:S04]  /*02a0*/  STG.E desc[UR6][R2.64], R9 ;  /* 0x0000000902007986 */ /* 0x000fe8000c101906 */
[----:B------:R-:W-:Y:S01]  /*02b0*/  STG.E.U8 desc[UR6][R4.64], R7 ;  /* 0x0000000704007986 */ /* 0x000fe2000c101106 */
[----:B------:R-:W-:Y:S05]  /*02c0*/  EXIT ;  /* 0x000000000000794d */ /* 0x000fea0003800000 */
        .weak           $__internal_0_$__cuda_sm3x_div_rn_noftz_f32_slowpath
        .type           $__internal_0_$__cuda_sm3x_div_rn_noftz_f32_slowpath,@function
        .size           $__internal_0_$__cuda_sm3x_div_rn_noftz_f32_slowpath,(.L_x_23 - $__internal_0_$__cuda_sm3x_div_rn_noftz_f32_slowpath)
$__internal_0_$__cuda_sm3x_div_rn_noftz_f32_slowpath:
[--C-:B------:R-:W-:Y:S01]  /*02d0*/  SHF.R.U32.HI R3, RZ, 0x17, R0.reuse ;  /* 0x00000017ff037819 */ /* 0x100fe20000011600 */
[----:B------:R-:W-:Y:S04]  /*02e0*/  BSSY.RECONVERGENT B0, `(.L_x_2) ;  /* 0x000005c000007945 */ /* 0x000fe80003800200 */
[----:B------:R-:W-:Y:S01]  /*02f0*/  BSSY.RELIABLE B2, `(.L_x_3) ;  /* 0x000001a000027945 */ /* 0x000fe20003800100 */
[----:B------:R-:W-:Y:S01]  /*0300*/  IMAD.MOV.U32 R5, RZ, RZ, R0 ;  /* 0x000000ffff057224 */ /* 0x000fe200078e0000 */
[----:B------:R-:W-:-:S05]  /*0310*/  LOP3.LUT R3, R3, 0xff, RZ, 0xc0, !PT ;  /* 0x000000ff03037812 */ /* 0x000fca00078ec0ff */
[----:B------:R-:W-:-:S05]  /*0320*/  VIADD R7, R3, 0xffffffff ;  /* 0xffffffff03077836 */ /* 0x000fca0000000000 */
[----:B------:R-:W-:-:S13]  /*0330*/  ISETP.GT.U32.OR P0, PT, R7, 0xfd, !PT ;  /* 0x000000fd0700780c */ /* 0x000fda0007f04470 */
[----:B------:R-:W-:Y:S01]  /*0340*/  @!P0 IMAD.MOV.U32 R6, RZ, RZ, RZ ;  /* 0x000000ffff068224 */ /* 0x000fe200078e00ff */
[----:B------:R-:W-:Y:S06]  /*0350*/  @!P0 BRA `(.L_x_4) ;  /* 0x00000000004c8947 */ /* 0x000fec0003800000 */
[----:B------:R-:W-:-:S13]  /*0360*/  FSETP.GTU.FTZ.AND P0, PT, |R0|, +INF , PT ;  /* 0x7f8000000000780b */ /* 0x000fda0003f1c200 */
[----:B------:R-:W-:Y:S05]  /*0370*/  @P0 BREAK.RELIABLE B2 ;  /* 0x0000000000020942 */ /* 0x000fea0003800100 */
[----:B------:R-:W-:Y:S05]  /*0380*/  @P0 BRA `(.L_x_5) ;  /* 0x0000000400400947 */ /* 0x000fea0003800000 */
[----:B------:R-:W-:-:S05]  /*0390*/  IMAD.MOV.U32 R6, RZ, RZ, 0x40e00000 ;  /* 0x40e00000ff067424 */ /* 0x000fca00078e00ff */
[----:B------:R-:W-:-:S13]  /*03a0*/  LOP3.LUT P0, RZ, R6, 0x7fffffff, R5, 0xc8, !PT ;  /* 0x7fffffff06ff7812 */ /* 0x000fda000780c805 */
[----:B------:R-:W-:Y:S05]  /*03b0*/  @!P0 BREAK.RELIABLE B2 ;  /* 0x0000000000028942 */ /* 0x000fea0003800100 */
[----:B------:R-:W-:Y:S05]  /*03c0*/  @!P0 BRA `(.L_x_6) ;  /* 0x0000000400288947 */ /* 0x000fea0003800000 */
[----:B------:R-:W-:-:S13]  /*03d0*/  LOP3.LUT P0, RZ, R5, 0x7fffffff, RZ, 0xc0, !PT ;  /* 0x7fffffff05ff7812 */ /* 0x000fda000780c0ff */
[----:B------:R-:W-:Y:S05]  /*03e0*/  @!P0 BREAK.RELIABLE B2 ;  /* 0x0000000000028942 */ /* 0x000fea0003800100 */
[----:B------:R-:W-:Y:S05]  /*03f0*/  @!P0 BRA `(.L_x_7) ;  /* 0x0000000400148947 */ /* 0x000fea0003800000 */
[----:B------:R-:W-:Y:S02]  /*0400*/  FSETP.NEU.FTZ.AND P0, PT, |R0|, +INF , PT ;  /* 0x7f8000000000780b */ /* 0x000fe40003f1d200 */
[----:B------:R-:W-:-:S04]  /*0410*/  LOP3.LUT P1, RZ, R6, 0x7fffffff, RZ, 0xc0, !PT ;  /* 0x7fffffff06ff7812 */ /* 0x000fc8000782c0ff */
[----:B------:R-:W-:-:S13]  /*0420*/  PLOP3.LUT P0, PT, P0, P1, PT, 0x2f, 0xf2 ;  /* 0x0000000000f2781c */ /* 0x000fda0000702577 */
[----:B------:R-:W-:Y:S05]  /*0430*/  @P0 BREAK.RELIABLE B2 ;  /* 0x0000000000020942 */ /* 0x000fea0003800100 */
[----:B------:R-:W-:Y:S05]  /*0440*/  @P0 BRA `(.L_x_8) ;  /* 0x0000000000f40947 */ /* 0x000fea0003800000 */
[----:B------:R-:W-:-:S13]  /*0450*/  ISETP.GE.AND P0, PT, R7, RZ, PT ;  /* 0x000000ff0700720c */ /* 0x000fda0003f06270 */
[----:B------:R-:W-:Y:S02]  /*0460*/  @P0 IMAD.MOV.U32 R6, RZ, RZ, RZ ;  /* 0x000000ffff060224 */ /* 0x000fe400078e00ff */
[----:B------:R-:W-:Y:S01]  /*0470*/  @!P0 FFMA R5, R0, 1.84467440737095516160e+19, RZ ;  /* 0x5f80000000058823 */ /* 0x000fe200000000ff */
[----:B------:R-:W-:-:S07]  /*0480*/  @!P0 IMAD.MOV.U32 R6, RZ, RZ, -0x40 ;  /* 0xffffffc0ff068424 */ /* 0x000fce00078e00ff */
.L_x_4:
[----:B------:R-:W-:Y:S05]  /*0490*/  BSYNC.RELIABLE B2 ;  /* 0x0000000000027941 */ /* 0x000fea0003800100 */
.L_x_3:
[----:B------:R-:W-:Y:S01]  /*04a0*/  UMOV UR4, 0x40e00000 ;  /* 0x40e0000000047882 */ /* 0x000fe20000000000 */
[----:B------:R-:W-:Y:S01]  /*04b0*/  VIADD R3, R3, 0xffffff81 ;  /* 0xffffff8103037836 */ /* 0x000fe20000000000 */
[----:B------:R-:W-:Y:S01]  /*04c0*/  UIADD3 UR4, UPT, UPT, UR4, -0x1000000, URZ ;  /* 0xff00000004047890 */ /* 0x000fe2000fffe0ff */
[----:B------:R-:W-:Y:S02]  /*04d0*/  BSSY.RECONVERGENT B2, `(.L_x_9) ;  /* 0x0000033000027945 */ /* 0x000fe40003800200 */
[----:B------:R-:W-:Y:S01]  /*04e0*/  IMAD R0, R3, -0x800000, R5 ;  /* 0xff80000003007824 */ /* 0x000fe200078e0205 */
[----:B------:R-:W-:Y:S02]  /*04f0*/  IADD3 R6, PT, PT, R6, -0x2, R3 ;  /* 0xfffffffe06067810 */ /* 0x000fe40007ffe003 */
[----:B------:R-:W-:-:S03]  /*0500*/  FADD.FTZ R9, -RZ, -UR4 ;  /* 0x80000004ff097e21 */ /* 0x000fc60008010100 */
[----:B------:R-:W0:Y:S02]  /*0510*/  MUFU.RCP R7, UR4 ;  /* 0x0000000400077d08 */ /* 0x000e240008001000 */
[----:B0-----:R-:W-:-:S04]  /*0520*/  FFMA R8, R7, R9, 1 ;  /* 0x3f80000007087423 */ /* 0x001fc80000000009 */
[----:B------:R-:W-:-:S04]  /*0530*/  FFMA R7, R7, R8, R7 ;  /* 0x0000000807077223 */ /* 0x000fc80000000007 */
[----:B------:R-:W-:-:S04]  /*0540*/  FFMA R8, R0, R7, RZ ;  /* 0x0000000700087223 */ /* 0x000fc800000000ff */
[----:B------:R-:W-:-:S04]  /*0550*/  FFMA R5, R9, R8, R0 ;  /* 0x0000000809057223 */ /* 0x000fc80000000000 */
[----:B------:R-:W-:-:S04]  /*0560*/  FFMA R8, R7, R5, R8 ;  /* 0x0000000507087223 */ /* 0x000fc80000000008 */
[----:B------:R-:W-:-:S04]  /*0570*/  FFMA R9, R9, R8, R0 ;  /* 0x0000000809097223 */ /* 0x000fc80000000000 */
[----:B------:R-:W-:-:S05]  /*0580*/  FFMA R5, R7, R9, R8 ;  /* 0x0000000907057223 */ /* 0x000fca0000000008 */
[----:B------:R-:W-:-:S04]  /*0590*/  SHF.R.U32.HI R0, RZ, 0x17, R5 ;  /* 0x00000017ff007819 */ /* 0x000fc80000011605 */
[----:B------:R-:W-:-:S05]  /*05a0*/  LOP3.LUT R0, R0, 0xff, RZ, 0xc0, !PT ;  /* 0x000000ff00007812 */ /* 0x000fca00078ec0ff */
[----:B------:R-:W-:-:S04]  /*05b0*/  IMAD.IADD R10, R0, 0x1, R6 ;  /* 0x00000001000a7824 */ /* 0x000fc800078e0206 */
[----:B------:R-:W-:-:S05]  /*05c0*/  VIADD R0, R10, 0xffffffff ;  /* 0xffffffff0a007836 */ /* 0x000fca0000000000 */
[----:B------:R-:W-:-:S13]  /*05d0*/  ISETP.GE.U32.AND P0, PT, R0, 0xfe, PT ;  /* 0x000000fe0000780c */ /* 0x000fda0003f06070 */
[----:B------:R-:W-:Y:S05]  /*05e0*/  @!P0 BRA `(.L_x_10) ;  /* 0x0000000000808947 */ /* 0x000fea0003800000 */
[----:B------:R-:W-:-:S13]  /*05f0*/  ISETP.GT.AND P0, PT, R10, 0xfe, PT ;  /* 0x000000fe0a00780c */ /* 0x000fda0003f04270 */
[----:B------:R-:W-:Y:S05]  /*0600*/  @P0 BRA `(.L_x_11) ;  /* 0x00000000006c0947 */ /* 0x000fea0003800000 */
[----:B------:R-:W-:-:S13]  /*0610*/  ISETP.GE.AND P0, PT, R10, 0x1, PT ;  /* 0x000000010a00780c */ /* 0x000fda0003f06270 */
[----:B------:R-:W-:Y:S05]  /*0620*/  @P0 BRA `(.L_x_12) ;  /* 0x0000000000740947 */ /* 0x000fea0003800000 */
[----:B------:R-:W-:Y:S02]  /*0630*/  ISETP.GE.AND P0, PT, R10, -0x18, PT ;  /* 0xffffffe80a00780c */ /* 0x000fe40003f06270 */
[----:B------:R-:W-:-:S11]  /*0640*/  LOP3.LUT R5, R5, 0x80000000, RZ, 0xc0, !PT ;  /* 0x8000000005057812 */ /* 0x000fd600078ec0ff */
[----:B------:R-:W-:Y:S05]  /*0650*/  @!P0 BRA `(.L_x_12) ;  /* 0x0000000000688947 */ /* 0x000fea0003800000 */
[CCC-:B------:R-:W-:Y:S01]  /*0660*/  FFMA.RZ R0, R7.reuse, R9.reuse, R8.reuse ;  /* 0x0000000907007223 */ /* 0x1c0fe2000000c008 */
[C---:B------:R-:W-:Y:S01]  /*0670*/  VIADD R6, R10.reuse, 0x20 ;  /* 0x000000200a067836 */ /* 0x040fe20000000000 */
[C---:B------:R-:W-:Y:S02]  /*0680*/  ISETP.NE.AND P2, PT, R10.reuse, RZ, PT ;  /* 0x000000ff0a00720c */ /* 0x040fe40003f45270 */
[----:B------:R-:W-:Y:S02]  /*0690*/  ISETP.NE.AND P1, PT, R10, RZ, PT ;  /* 0x000000ff0a00720c */ /* 0x000fe40003f25270 */
[----:B------:R-:W-:Y:S01]  /*06a0*/  LOP3.LUT R3, R0, 0x7fffff, RZ, 0xc0, !PT ;  /* 0x007fffff00037812 */ /* 0x000fe200078ec0ff */
[CCC-:B------:R-:W-:Y:S01]  /*06b0*/  FFMA.RP R0, R7.reuse, R9.reuse, R8.reuse ;  /* 0x0000000907007223 */ /* 0x1c0fe20000008008 */
[----:B------:R-:W-:Y:S01]  /*06c0*/  FFMA.RM R7, R7, R9, R8 ;  /* 0x0000000907077223 */ /* 0x000fe20000004008 */
[----:B------:R-:W-:Y:S01]  /*06d0*/  IMAD.MOV R8, RZ, RZ, -R10 ;  /* 0x000000ffff087224 */ /* 0x000fe200078e0a0a */
[----:B------:R-:W-:-:S03]  /*06e0*/  LOP3.LUT R3, R3, 0x800000, RZ, 0xfc, !PT ;  /* 0x0080000003037812 */ /* 0x000fc600078efcff */
[----:B------:R-:W-:Y:S02]  /*06f0*/  FSETP.NEU.FTZ.AND P0, PT, R0, R7, PT ;  /* 0x000000070000720b */ /* 0x000fe40003f1d000 */
[----:B------:R-:W-:Y:S02]  /*0700*/  SHF.L.U32 R6, R3, R6, RZ ;  /* 0x0000000603067219 */ /* 0x000fe400000006ff */
[----:B------:R-:W-:Y:S02]  /*0710*/  SEL R0, R8, RZ, P2 ;  /* 0x000000ff08007207 */ /* 0x000fe40001000000 */
[----:B------:R-:W-:Y:S02]  /*0720*/  ISETP.NE.AND P1, PT, R6, RZ, P1 ;  /* 0x000000ff0600720c */ /* 0x000fe40000f25270 */
[----:B------:R-:W-:Y:S02]  /*0730*/  SHF.R.U32.HI R0, RZ, R0, R3 ;  /* 0x00000000ff007219 */ /* 0x000fe40000011603 */
[----:B------:R-:W-:-:S02]  /*0740*/  PLOP3.LUT P0, PT, P0, P1, PT, 0xf8, 0x8f ;  /* 0x00000000008f781c */ /* 0x000fc40000703f70 */
[----:B------:R-:W-:Y:S02]  /*0750*/  SHF.R.U32.HI R6, RZ, 0x1, R0 ;  /* 0x00000001ff067819 */ /* 0x000fe40000011600 */
[----:B------:R-:W-:-:S04]  /*0760*/  SEL R3, RZ, 0x1, !P0 ;  /* 0x00000001ff037807 */ /* 0x000fc80004000000 */
[----:B------:R-:W-:-:S04]  /*0770*/  LOP3.LUT R3, R3, 0x1, R6, 0xf8, !PT ;  /* 0x0000000103037812 */ /* 0x000fc800078ef806 */
[----:B------:R-:W-:-:S05]  /*0780*/  LOP3.LUT R3, R3, R0, RZ, 0xc0, !PT ;  /* 0x0000000003037212 */ /* 0x000fca00078ec0ff */
[----:B------:R-:W-:-:S05]  /*0790*/  IMAD.IADD R6, R6, 0x1, R3 ;  /* 0x0000000106067824 */ /* 0x000fca00078e0203 */
[----:B------:R-:W-:Y:S01]  /*07a0*/  LOP3.LUT R5, R6, R5, RZ, 0xfc, !PT ;  /* 0x0000000506057212 */ /* 0x000fe200078efcff */
[----:B------:R-:W-:Y:S06]  /*07b0*/  BRA `(.L_x_12) ;  /* 0x0000000000107947 */ /* 0x000fec0003800000 */
.L_x_11:
[----:B------:R-:W-:-:S04]  /*07c0*/  LOP3.LUT R5, R5, 0x80000000, RZ, 0xc0, !PT ;  /* 0x8000000005057812 */ /* 0x000fc800078ec0ff */
[----:B------:R-:W-:Y:S01]  /*07d0*/  LOP3.LUT R5, R5, 0x7f800000, RZ, 0xfc, !PT ;  /* 0x7f80000005057812 */ /* 0x000fe200078efcff */
[----:B------:R-:W-:Y:S06]  /*07e0*/  BRA `(.L_x_12) ;  /* 0x0000000000047947 */ /* 0x000fec0003800000 */
.L_x_10:
[----:B------:R-:W-:-:S07]  /*07f0*/  IMAD R5, R6, 0x800000, R5 ;  /* 0x0080000006057824 */ /* 0x000fce00078e0205 */
.L_x_12:
[----:B------:R-:W-:Y:S05]  /*0800*/  BSYNC.RECONVERGENT B2 ;  /* 0x0000000000027941 */ /* 0x000fea0003800200 */
.L_x_9:
[----:B------:R-:W-:Y:S05]  /*0810*/  BRA `(.L_x_13) ;  /* 0x0000000000207947 */ /* 0x000fea0003800000 */
.L_x_8:
[----:B------:R-:W-:-:S04]  /*0820*/  LOP3.LUT R5, R6, 0x80000000, R5, 0x48, !PT ;  /* 0x8000000006057812 */ /* 0x000fc800078e4805 */
[----:B------:R-:W-:Y:S01]  /*0830*/  LOP3.LUT R5, R5, 0x7f800000, RZ, 0xfc, !PT ;  /* 0x7f80000005057812 */ /* 0x000fe200078efcff */
[----:B------:R-:W-:Y:S06]  /*0840*/  BRA `(.L_x_13) ;  /* 0x0000000000147947 */ /* 0x000fec0003800000 */
.L_x_7:
[----:B------:R-:W-:Y:S01]  /*0850*/  LOP3.LUT R5, R6, 0x80000000, R5, 0x48, !PT ;  /* 0x8000000006057812 */ /* 0x000fe200078e4805 */
[----:B------:R-:W-:Y:S06]  /*0860*/  BRA `(.L_x_13) ;  /* 0x00000000000c7947 */ /* 0x000fec0003800000 */
.L_x_6:
[----:B------:R-:W0:Y:S01]  /*0870*/  MUFU.RSQ R5, -QNAN ;  /* 0xffc0000000057908 */ /* 0x000e220000001400 */
[----:B------:R-:W-:Y:S05]  /*0880*/  BRA `(.L_x_13) ;  /* 0x0000000000047947 */ /* 0x000fea0003800000 */
.L_x_5:
[----:B------:R-:W-:-:S07]  /*0890*/  FADD.FTZ R5, R0, 7 ;  /* 0x40e0000000057421 */ /* 0x000fce0000010000 */
.L_x_13:
[----:B------:R-:W-:Y:S05]  /*08a0*/  BSYNC.RECONVERGENT B0 ;  /* 0x0000000000007941 */ /* 0x000fea0003800200 */
.L_x_2:
[----:B0-----:R-:W-:Y:S02]  /*08b0*/  IMAD.MOV.U32 R9, RZ, RZ, R5 ;  /* 0x000000ffff097224 */ /* 0x001fe400078e0005 */
[----:B------:R-:W-:-:S04]  /*08c0*/  IMAD.MOV.U32 R5, RZ, RZ, 0x0 ;  /* 0x00000000ff057424 */ /* 0x000fc800078e00ff */
[----:B------:R-:W-:Y:S05]  /*08d0*/  RET.REL.NODEC R4 `(_Z9normalizePhPfjj) ;  /* 0xfffffff404c87950 */ /* 0x000fea0003c3ffff */
.L_x_14:
[----:B------:R-:W-:-:S00]  /*08e0*/  BRA `(.L_x_14) ;  /* 0xfffffffc00fc7947 */ /* 0x000fc0000383ffff */
[----:B------:R-:W-:-:S00]  /*08f0*/  NOP ;  /* 0x0000000000007918 */ /* 0x000fc00000000000 */
        /* <DEDUP_REMOVED lines=8> */
.L_x_23:


//--------------------- .text._Z22kernel_update_verticesPfiif --------------------------
	.section	.text._Z22kernel_update_verticesPfiif,"ax",@progbits
	.align	128
        .global         _Z22kernel_update_verticesPfiif
        .type           _Z22kernel_update_verticesPfiif,@function
        .size           _Z22kernel_update_verticesPfiif,(.L_x_25 - _Z22kernel_update_verticesPfiif)
        .other          _Z22kernel_update_verticesPfiif,@"STO_CUDA_ENTRY STV_DEFAULT"
_Z22kernel_update_verticesPfiif:
.text._Z22kernel_update_verticesPfiif:
        /* <DEDUP_REMOVED lines=9> */
[----:B--2---:R-:W-:Y:S01]  /*0090*/  ISETP.GE.AND P0, PT, R12, UR9, PT ;  /* 0x000000090c007c0c */ /* 0x004fe2000bf06270 */
[----:B-1----:R-:W-:-:S05]  /*00a0*/  IMAD R5, R0, UR4, R5 ;  /* 0x0000000400057c24 */ /* 0x002fca000f8e0205 */
[----:B------:R-:W-:-:S13]  /*00b0*/  ISETP.GE.OR P0, PT, R5, UR8, P0 ;  /* 0x0000000805007c0c */ /* 0x000fda0008706670 */
[----:B------:R-:W-:Y:S05]  /*00c0*/  @P0 EXIT ;  /* 0x000000000000094d */ /* 0x000fea0003800000 */
[----:B------:R-:W0:Y:S01]  /*00d0*/  LDC R10, c[0x0][0x390] ;  /* 0x0000e400ff0a7b82 */ /* 0x000e220000000800 */
[----:B------:R-:W1:Y:S01]  /*00e0*/  LDCU.64 UR6, c[0x0][0x358] ;  /* 0x00006b00ff0677ac */ /* 0x000e620008000a00 */
[----:B------:R-:W-:Y:S02]  /*00f0*/  IMAD R13, R12, UR8, R5 ;  /* 0x000000080c0d7c24 */ /* 0x000fe4000f8e0205 */
[C---:B0-----:R-:W-:Y:S01]  /*0100*/  FMUL R0, R10.reuse, 0.63661974668502807617 ;  /* 0x3f22f9830a007820 */ /* 0x041fe20000400000 */
[----:B------:R-:W-:-:S05]  /*0110*/  FSETP.GE.AND P0, PT, |R10|, 105615, PT ;  /* 0x47ce47800a00780b */ /* 0x000fca0003f06200 */
[----:B------:R-:W0:Y:S02]  /*0120*/  F2I.NTZ R0, R0 ;  /* 0x0000000000007305 */ /* 0x000e240000203100 */
[----:B0-----:R-:W-:Y:S01]  /*0130*/  I2FP.F32.S32 R9, R0 ;  /* 0x0000000000097245 */ /* 0x001fe20000201400 */
[----:B------:R-:W-:-:S04]  /*0140*/  IMAD.MOV.U32 R8, RZ, RZ, R0 ;  /* 0x000000ffff087224 */ /* 0x000fc800078e0000 */
[----:B------:R-:W-:-:S04]  /*0150*/  FFMA R2, R9, -1.5707962512969970703, R10 ;  /* 0xbfc90fda09027823 */ /* 0x000fc8000000000a */
[C---:B------:R-:W-:Y:S02]  /*0160*/  FFMA R4, R9.reuse, -7.5497894158615963534e-08, R2 ;  /* 0xb3a2216809047823 */ /* 0x040fe40000000002 */
[----:B------:R0:W2:Y:S02]  /*0170*/  I2F.F64 R2, R5 ;  /* 0x0000000500027312 */ /* 0x0000a40000201c00 */
[----:B------:R-:W-:Y:S01]  /*0180*/  FFMA R9, R9, -5.3903029534742383927e-15, R4 ;  /* 0xa7c234c509097823 */ /* 0x000fe20000000004 */
[----:B------:R-:W-:-:S03]  /*0190*/  P2R R4, PR, RZ, 0x1 ;  /* 0x00000001ff047803 */ /* 0x000fc60000000000 */
[----:B------:R-:W-:Y:S01]  /*01a0*/  IMAD.MOV.U32 R4, RZ, RZ, R9 ;  /* 0x000000ffff047224 */ /* 0x000fe200078e0009 */
[----:B-1----:R-:W-:Y:S06]  /*01b0*/  @!P0 BRA `(.L_x_15) ;  /* 0x0000000400788947 */ /* 0x002fec0003800000 */
[----:B------:R-:W-:-:S13]  /*01c0*/  FSETP.NEU.AND P0, PT, |R10|, +INF , PT ;  /* 0x7f8000000a00780b */ /* 0x000fda0003f0d200 */
[----:B------:R-:W-:Y:S01]  /*01d0*/  @!P0 FMUL R4, RZ, R10 ;  /* 0x0000000aff048220 */ /* 0x000fe20000400000 */
[----:B------:R-:W-:Y:S01]  /*01e0*/  @!P0 IMAD.MOV.U32 R0, RZ, RZ, RZ ;  /* 0x000000ffff008224 */ /* 0x000fe200078e00ff */
[----:B------:R-:W-:Y:S06]  /*01f0*/  @!P0 BRA `(.L_x_15) ;  /* 0x0000000400688947 */ /* 0x000fec0003800000 */
[----:B------:R-:W-:Y:S02]  /*0200*/  IMAD.SHL.U32 R0, R10, 0x100, RZ ;  /* 0x000001000a007824 */ /* 0x000fe400078e00ff */
[----:B------:R-:W-:Y:S02]  /*0210*/  HFMA2 R14, -RZ, RZ, 0, 0 ;  /* 0x00000000ff0e7431 */ /* 0x000fe400000001ff */
[----:B------:R-:W-:Y:S01]  /*0220*/  IMAD.MOV.U32 R21, RZ, RZ, RZ ;  /* 0x000000ffff157224 */ /* 0x000fe200078e00ff */
[----:B------:R-:W1:Y:S01]  /*0230*/  LDCU.64 UR8, c[0x4][URZ] ;  /* 0x01000000ff0877ac */ /* 0x000e620008000a00 */
[----:B------:R-:W-:Y:S01]  /*0240*/  IMAD.MOV.U32 R23, RZ, RZ, RZ ;  /* 0x000000ffff177224 */ /* 0x000fe200078e00ff */
[----:B------:R-:W-:Y:S01]  /*0250*/  LOP3.LUT R0, R0, 0x80000000, RZ, 0xfc, !PT ;  /* 0x8000000000007812 */ /* 0x000fe200078efcff */
[----:B------:R-:W-:-:S06]  /*0260*/  UMOV UR4, URZ ;  /* 0x000000ff00047c82 */ /* 0x000fcc0008000000 */
.L_x_16:
[----:B01----:R-:W-:Y:S02]  /*0270*/  IMAD.U32 R5, RZ, RZ, UR9 ;  /* 0x00000009ff057e24 */ /* 0x003fe4000f8e00ff */
[----:B------:R-:W-:-:S05]  /*0280*/  IMAD.U32 R4, RZ, RZ, UR8 ;  /* 0x00000008ff047e24 */ /* 0x000fca000f8e00ff */
[----:B------:R-:W3:Y:S01]  /*0290*/  LDG.E.CONSTANT R5, desc[UR6][R4.64] ;  /* 0x0000000604057981 */ /* 0x000ee2000c1e9900 */
[----:B------:R-:W-:Y:S01]  /*02a0*/  UIADD3 UR4, UPT, UPT, UR4, 0x1, URZ ;  /* 0x0000000104047890 */ /* 0x000fe2000fffe0ff */
[C---:B------:R-:W-:Y:S01]  /*02b0*/  ISETP.EQ.AND P0, PT, R14.reuse, RZ, PT ;  /* 0x000000ff0e00720c */ /* 0x040fe20003f02270 */
[----:B------:R-:W-:Y:S01]  /*02c0*/  UIADD3 UR8, UP1, UPT, UR8, 0x4, URZ ;  /* 0x0000000408087890 */ /* 0x000fe2000ff3e0ff */
[C---:B------:R-:W-:Y:S01]  /*02d0*/  ISETP.EQ.AND P1, PT, R14.reuse, 0x4, PT ;  /* 0x000000040e00780c */ /* 0x040fe20003f22270 */
[----:B------:R-:W-:Y:S01]  /*02e0*/  UISETP.NE.AND UP0, UPT, UR4, 0x6, UPT ;  /* 0x000000060400788c */ /* 0x000fe2000bf05270 */
[C---:B------:R-:W-:Y:S01]  /*02f0*/  ISETP.EQ.AND P3, PT, R14.reuse, 0xc, PT ;  /* 0x0000000c0e00780c */ /* 0x040fe20003f62270 */
[----:B------:R-:W-:Y:S01]  /*0300*/  UIADD3.X UR9, UPT, UPT, URZ, UR9, URZ, UP1, !UPT ;  /* 0x00000009ff097290 */ /* 0x000fe20008ffe4ff */
[C---:B------:R-:W-:Y:S02]  /*0310*/  ISETP.EQ.AND P4, PT, R14.reuse, 0x10, PT ;  /* 0x000000100e00780c */ /* 0x040fe40003f82270 */
[----:B------:R-:W-:Y:S01]  /*0320*/  ISETP.EQ.AND P5, PT, R14, 0x14, PT ;  /* 0x000000140e00780c */ /* 0x000fe20003fa2270 */
[----:B---3--:R-:W-:-:S03]  /*0330*/  IMAD.WIDE.U32 R6, R5, R0, RZ ;  /* 0x0000000005067225 */ /* 0x008fc600078e00ff */
[----:B------:R-:W-:-:S05]  /*0340*/  IADD3 R6, P2, PT, R6, R21, RZ ;  /* 0x0000001506067210 */ /* 0x000fca0007f5e0ff */
[----:B------:R-:W-:Y:S01]  /*0350*/  @P3 MOV R17, R6 ;  /* 0x0000000600113202 */ /* 0x000fe20000000f00 */
[----:B------:R-:W-:Y:S01]  /*0360*/  IMAD.X R21, R7, 0x1, R23, P2 ;  /* 0x0000000107157824 */ /* 0x000fe200010e0617 */
[C---:B------:R-:W-:Y:S01]  /*0370*/  ISETP.EQ.AND P2, PT, R14.reuse, 0x8, PT ;  /* 0x000000080e00780c */ /* 0x040fe20003f42270 */
[--C-:B------:R-:W-:Y:S02]  /*0380*/  @P0 IMAD.MOV.U32 R11, RZ, RZ, R6.reuse ;  /* 0x000000ffff0b0224 */ /* 0x100fe400078e0006 */
[--C-:B------:R-:W-:Y:S02]  /*0390*/  @P1 IMAD.MOV.U32 R15, RZ, RZ, R6.reuse ;  /* 0x000000ffff0f1224 */ /* 0x100fe400078e0006 */
[--C-:B------:R-:W-:Y:S02]  /*03a0*/  @P4 IMAD.MOV.U32 R18, RZ, RZ, R6.reuse ;  /* 0x000000ffff124224 */ /* 0x100fe400078e0006 */
[----:B------:R-:W-:Y:S02]  /*03b0*/  @P5 IMAD.MOV.U32 R19, RZ, RZ, R6 ;  /* 0x000000ffff135224 */ /* 0x000fe400078e0006 */
[----:B------:R-:W-:-:S04]  /*03c0*/  VIADD R14, R14, 0x4 ;  /* 0x000000040e0e7836 */ /* 0x000fc80000000000 */
[----:B------:R-:W-:Y:S01]  /*03d0*/  @P2 IMAD.MOV.U32 R16, RZ, RZ, R6 ;  /* 0x000000ffff102224 */ /* 0x000fe200078e0006 */
[----:B------:R-:W-:Y:S06]  /*03e0*/  BRA.U UP0, `(.L_x_16) ;  /* 0xfffffffd00a07547 */ /* 0x000fec000b83ffff */
[----:B------:R-:W-:-:S04]  /*03f0*/  SHF.R.U32.HI R4, RZ, 0x17, R10 ;  /* 0x00000017ff047819 */ /* 0x000fc8000001160a */
[C---:B------:R-:W-:Y:S02]  /*0400*/  LOP3.LUT R0, R4.reuse, 0xe0, RZ, 0xc0, !PT ;  /* 0x000000e004007812 */ /* 0x040fe400078ec0ff */
[----:B------:R-:W-:-:S03]  /*0410*/  LOP3.LUT P6, RZ, R4, 0x1f, RZ, 0xc0, !PT ;  /* 0x0000001f04ff7812 */ /* 0x000fc600078cc0ff */
[----:B------:R-:W-:-:S05]  /*0420*/  VIADD R0, R0, 0xffffff80 ;  /* 0xffffff8000007836 */ /* 0x000fca0000000000 */
[----:B------:R-:W-:-:S05]  /*0430*/  SHF.R.U32.HI R0, RZ, 0x5, R0 ;  /* 0x00000005ff007819 */ /* 0x000fca0000011600 */
[----:B------:R-:W-:-:S05]  /*0440*/  IMAD.U32 R14, R0, -0x4, RZ ;  /* 0xfffffffc000e7824 */ /* 0x000fca00078e00ff */
[C---:B------:R-:W-:Y:S02]  /*0450*/  ISETP.EQ.AND P3, PT, R14.reuse, -0x18, PT ;  /* 0xffffffe80e00780c */ /* 0x040fe40003f62270 */
[C---:B------:R-:W-:Y:S02]  /*0460*/  ISETP.EQ.AND P4, PT, R14.reuse, -0x14, PT ;  /* 0xffffffec0e00780c */ /* 0x040fe40003f82270 */
[C---:B------:R-:W-:Y:S02]  /*0470*/  ISETP.EQ.AND P0, PT, R14.reuse, -0x10, PT ;  /* 0xfffffff00e00780c */ /* 0x040fe40003f02270 */
[C---:B------:R-:W-:Y:S02]  /*0480*/  ISETP.EQ.AND P1, PT, R14.reuse, -0xc, PT ;  /* 0xfffffff40e00780c */ /* 0x040fe40003f22270 */
[C---:B------:R-:W-:Y:S02]  /*0490*/  ISETP.EQ.AND P2, PT, R14.reuse, -0x8, PT ;  /* 0xfffffff80e00780c */ /* 0x040fe40003f42270 */
[----:B------:R-:W-:-:S03]  /*04a0*/  ISETP.EQ.AND P5, PT, R14, 0x4, PT ;  /* 0x000000040e00780c */ /* 0x000fc60003fa2270 */
[----:B------:R-:W-:Y:S01]  /*04b0*/  @P3 IMAD.MOV.U32 R0, RZ, RZ, R11 ;  /* 0x000000ffff003224 */ /* 0x000fe200078e000b */
[C---:B------:R-:W-:Y:S01]  /*04c0*/  ISETP.EQ.AND P3, PT, R14.reuse, -0x4, PT ;  /* 0xfffffffc0e00780c */ /* 0x040fe20003f62270 */
[--C-:B------:R-:W-:Y:S01]  /*04d0*/  @P4 IMAD.MOV.U32 R0, RZ, RZ, R15.reuse ;  /* 0x000000ffff004224 */ /* 0x100fe200078e000f */
[----:B------:R-:W-:Y:S01]  /*04e0*/  @P4 MOV R5, R11 ;  /* 0x0000000b00054202 */ /* 0x000fe20000000f00 */
[----:B------:R-:W-:Y:S01]  /*04f0*/  @P0 IMAD.MOV.U32 R5, RZ, RZ, R15 ;  /* 0x000000ffff050224 */ /* 0x000fe200078e000f */
[----:B------:R-:W-:Y:S01]  /*0500*/  ISETP.EQ.AND P4, PT, R14, RZ, PT ;  /* 0x000000ff0e00720c */ /* 0x000fe20003f82270 */
[--C-:B------:R-:W-:Y:S02]  /*0510*/  @P1 IMAD.MOV.U32 R5, RZ, RZ, R16.reuse ;  /* 0x000000ffff051224 */ /* 0x100fe400078e0010 */
[----:B------:R-:W-:Y:S02]  /*0520*/  @P2 IMAD.MOV.U32 R5, RZ, RZ, R17 ;  /* 0x000000ffff052224 */ /* 0x000fe400078e0011 */
[----:B------:R-:W-:-:S02]  /*0530*/  @P0 IMAD.MOV.U32 R0, RZ, RZ, R16 ;  /* 0x000000ffff000224 */ /* 0x000fc400078e0010 */
[----:B------:R-:W-:Y:S01]  /*0540*/  @P1 IMAD.MOV.U32 R0, RZ, RZ, R17 ;  /* 0x000000ffff001224 */ /* 0x000fe200078e0011 */
[----:B------:R-:W-:Y:S01]  /*0550*/  @P2 MOV R0, R18 ;  /* 0x0000001200002202 */ /* 0x000fe20000000f00 */
[----:B------:R-:W-:Y:S02]  /*0560*/  @P3 IMAD.MOV.U32 R5, RZ, RZ, R18 ;  /* 0x000000ffff053224 */ /* 0x000fe400078e0012 */
[--C-:B------:R-:W-:Y:S02]  /*0570*/  @P3 IMAD.MOV.U32 R0, RZ, RZ, R19.reuse ;  /* 0x000000ffff003224 */ /* 0x100fe400078e0013 */
[----:B------:R-:W-:Y:S02]  /*0580*/  @P4 IMAD.MOV.U32 R5, RZ, RZ, R19 ;  /* 0x000000ffff054224 */ /* 0x000fe400078e0013 */
[--C-:B------:R-:W-:Y:S02]  /*0590*/  @P5 IMAD.MOV.U32 R5, RZ, RZ, R21.reuse ;  /* 0x000000ffff055224 */ /* 0x100fe400078e0015 */
[----:B------:R-:W-:-:S02]  /*05a0*/  @P4 IMAD.MOV.U32 R0, RZ, RZ, R21 ;  /* 0x000000ffff004224 */ /* 0x000fc400078e0015 */
[----:B------:R-:W-:Y:S01]  /*05b0*/  IMAD.MOV.U32 R6, RZ, RZ, R5 ;  /* 0x000000ffff067224 */ /* 0x000fe200078e0005 */
[----:B------:R-:W-:Y:S06]  /*05c0*/  @!P6 BRA `(.L_x_17) ;  /* 0x00000000002ce947 */ /* 0x000fec0003800000 */
[----:B------:R-:W-:Y:S01]  /*05d0*/  @P0 MOV R7, R11 ;  /* 0x0000000b00070202 */ /* 0x000fe20000000f00 */
[----:B------:R-:W-:Y:S01]  /*05e0*/  @P1 IMAD.MOV.U32 R7, RZ, RZ, R15 ;  /* 0x000000ffff071224 */ /* 0x000fe200078e000f */
[----:B------:R-:W-:Y:S01]  /*05f0*/  ISETP.EQ.AND P0, PT, R14, 0x8, PT ;  /* 0x000000080e00780c */ /* 0x000fe20003f02270 */
[----:B------:R-:W-:Y:S01]  /*0600*/  @P2 IMAD.MOV.U32 R7, RZ, RZ, R16 ;  /* 0x000000ffff072224 */ /* 0x000fe200078e0010 */
[----:B------:R-:W-:Y:S01]  /*0610*/  LOP3.LUT R5, R4, 0x1f, RZ, 0xc0, !PT ;  /* 0x0000001f04057812 */ /* 0x000fe200078ec0ff */
[----:B------:R-:W-:Y:S02]  /*0620*/  @P3 IMAD.MOV.U32 R7, RZ, RZ, R17 ;  /* 0x000000ffff073224 */ /* 0x000fe400078e0011 */
[----:B------:R-:W-:Y:S01]  /*0630*/  @P4 IMAD.MOV.U32 R7, RZ, RZ, R18 ;  /* 0x000000ffff074224 */ /* 0x000fe200078e0012 */
[----:B------:R-:W-:Y:S01]  /*0640*/  SHF.L.W.U32.HI R0, R6, R5, R0 ;  /* 0x0000000506007219 */ /* 0x000fe20000010e00 */
[----:B------:R-:W-:-:S06]  /*0650*/  @P5 IMAD.MOV.U32 R7, RZ, RZ, R19 ;  /* 0x000000ffff075224 */ /* 0x000fcc00078e0013 */
[----:B------:R-:W-:-:S05]  /*0660*/  @P0 IMAD.MOV.U32 R7, RZ, RZ, R21 ;  /* 0x000000ffff070224 */ /* 0x000fca00078e0015 */
[----:B------:R-:W-:-:S07]  /*0670*/  SHF.L.W.U32.HI R6, R7, R5, R6 ;  /* 0x0000000507067219 */ /* 0x000fce0000010e06 */
.L_x_17:
[C---:B------:R-:W-:Y:S01]  /*0680*/  SHF.L.W.U32.HI R21, R6.reuse, 0x2, R0 ;  /* 0x0000000206157819 */ /* 0x040fe20000010e00 */
[----:B------:R-:W-:Y:S01]  /*0690*/  UMOV UR4, 0x54442d19 ;  /* 0x54442d1900047882 */ /* 0x000fe20000000000 */
[----:B------:R-:W-:Y:S01]  /*06a0*/  SHF.L.U32 R4, R6, 0x2, RZ ;  /* 0x0000000206047819 */ /* 0x000fe200000006ff */
[----:B------:R-:W-:Y:S01]  /*06b0*/  UMOV UR5, 0x3bf921fb ;  /* 0x3bf921fb00057882 */ /* 0x000fe20000000000 */
[----:B------:R-:W-:Y:S02]  /*06c0*/  SHF.R.S32.HI R5, RZ, 0x1f, R21 ;  /* 0x0000001fff057819 */ /* 0x000fe40000011415 */
[----:B------:R-:W-:Y:S02]  /*06d0*/  ISETP.GE.AND P0, PT, R10, RZ, PT ;  /* 0x000000ff0a00720c */ /* 0x000fe40003f06270 */
[C---:B------:R-:W-:Y:S02]  /*06e0*/  LOP3.LUT R4, R5.reuse, R4, RZ, 0x3c, !PT ;  /* 0x0000000405047212 */ /* 0x040fe400078e3cff */
[----:B------:R-:W-:-:S02]  /*06f0*/  LOP3.LUT R5, R5, R21, RZ, 0x3c, !PT ;  /* 0x0000001505057212 */ /* 0x000fc400078e3cff */
[----:B------:R-:W-:Y:S02]  /*0700*/  SHF.R.U32.HI R0, RZ, 0x1e, R0 ;  /* 0x0000001eff007819 */ /* 0x000fe40000011600 */
[C---:B------:R-:W-:Y:S02]  /*0710*/  LOP3.LUT R14, R21.reuse, R10, RZ, 0x3c, !PT ;  /* 0x0000000a150e7212 */ /* 0x040fe400078e3cff */
[----:B------:R-:W0:Y:S01]  /*0720*/  I2F.F64.S64 R4, R4 ;  /* 0x0000000400047312 */ /* 0x000e220000301c00 */
[----:B------:R-:W-:Y:S02]  /*0730*/  LEA.HI R0, R21, R0, RZ, 0x1 ;  /* 0x0000000015007211 */ /* 0x000fe400078f08ff */
[----:B------:R-:W-:-:S03]  /*0740*/  ISETP.GE.AND P1, PT, R14, RZ, PT ;  /* 0x000000ff0e00720c */ /* 0x000fc60003f26270 */
[----:B------:R-:W-:-:S04]  /*0750*/  IMAD.MOV R14, RZ, RZ, -R0 ;  /* 0x000000ffff0e7224 */ /* 0x000fc800078e0a00 */
[----:B------:R-:W-:Y:S01]  /*0760*/  @!P0 IMAD.MOV.U32 R0, RZ, RZ, R14 ;  /* 0x000000ffff008224 */ /* 0x000fe200078e000e */
[----:B0-----:R-:W-:-:S10]  /*0770*/  DMUL R6, R4, UR4 ;  /* 0x0000000404067c28 */ /* 0x001fd40008000000 */
[----:B------:R-:W0:Y:S02]  /*0780*/  F2F.F32.F64 R6, R6 ;  /* 0x0000000600067310 */ /* 0x000e240000301000 */
[----:B0-----:R-:W-:-:S07]  /*0790*/  FSEL R4, -R6, R6, !P1 ;  /* 0x0000000606047208 */ /* 0x001fce0004800100 */
.L_x_15:
[----:B------:R-:W-:Y:S02]  /*07a0*/  IMAD.MOV.U32 R14, RZ, RZ, 0x37cbac00 ;  /* 0x37cbac00ff0e7424 */ /* 0x000fe400078e00ff */
[----:B0-----:R-:W-:Y:S01]  /*07b0*/  FMUL R5, R4, R4 ;  /* 0x0000000404057220 */ /* 0x001fe20000400000 */
[C---:B------:R-:W-:Y:S01]  /*07c0*/  LOP3.LUT R7, R0.reuse, 0x1, RZ, 0xc0, !PT ;  /* 0x0000000100077812 */ /* 0x040fe200078ec0ff */
[----:B------:R-:W-:Y:S01]  /*07d0*/  IMAD.MOV.U32 R20, RZ, RZ, 0x3c0885e4 ;  /* 0x3c0885e4ff147424 */ /* 0x000fe200078e00ff */
[----:B--2---:R-:W-:Y:S01]  /*07e0*/  DADD R2, R2, -0.5 ;  /* 0xbfe0000002027429 */ /* 0x004fe20000000000 */
[----:B------:R-:W-:Y:S01]  /*07f0*/  FFMA R6, R5, R14, -0.0013887860113754868507 ;  /* 0xbab607ed05067423 */ /* 0x000fe2000000000e */
[----:B------:R-:W-:Y:S01]  /*0800*/  ISETP.NE.U32.AND P0, PT, R7, 0x1, PT ;  /* 0x000000010700780c */ /* 0x000fe20003f05070 */
[----:B------:R-:W-:Y:S01]  /*0810*/  VIADD R0, R0, 0x1 ;  /* 0x0000000100007836 */ /* 0x000fe20000000000 */
[----:B------:R-:W-:Y:S01]  /*0820*/  UMOV UR10, 0x9999999a ;  /* 0x9999999a000a7882 */ /* 0x000fe20000000000 */
[----:B------:R-:W-:Y:S01]  /*0830*/  IMAD.MOV.U32 R21, RZ, RZ, 0x3e2aaaa8 ;  /* 0x3e2aaaa8ff157424 */ /* 0x000fe200078e00ff */
[----:B------:R-:W-:Y:S01]  /*0840*/  FSEL R6, R6, -0.00019574658654164522886, P0 ;  /* 0xb94d415306067808 */ /* 0x000fe20000000000 */
[----:B------:R-:W-:Y:S01]  /*0850*/  UMOV UR11, 0x3fc99999 ;  /* 0x3fc99999000b7882 */ /* 0x000fe20000000000 */
[----:B------:R-:W-:-:S02]  /*0860*/  FSEL R20, R20, 0.041666727513074874878, !P0 ;  /* 0x3d2aaabb14147808 */ /* 0x000fc40004000000 */
[----:B------:R-:W-:Y:S02]  /*0870*/  LOP3.LUT P1, RZ, R0, 0x2, RZ, 0xc0, !PT ;  /* 0x0000000200ff7812 */ /* 0x000fe4000782c0ff */
[----:B------:R-:W-:Y:S01]  /*0880*/  FSEL R0, R4, 1, !P0 ;  /* 0x3f80000004007808 */ /* 0x000fe20004000000 */
[----:B------:R-:W-:Y:S01]  /*0890*/  FFMA R6, R5, R6, R20 ;  /* 0x0000000605067223 */ /* 0x000fe20000000014 */
[----:B------:R-:W-:Y:S02]  /*08a0*/  FSEL R21, -R21, -0.4999999701976776123, !P0 ;  /* 0xbeffffff15157808 */ /* 0x000fe40004000100 */
[----:B------:R-:W-:Y:S01]  /*08b0*/  SHF.L.U32 R13, R13, 0x1, RZ ;  /* 0x000000010d0d7819 */ /* 0x000fe200000006ff */
[C---:B------:R-:W-:Y:S01]  /*08c0*/  FFMA R7, R5.reuse, R0, RZ ;  /* 0x0000000005077223 */ /* 0x040fe200000000ff */
[----:B------:R-:W-:Y:S01]  /*08d0*/  FSETP.GE.AND P2, PT, |R10|, 105615, PT ;  /* 0x47ce47800a00780b */ /* 0x000fe20003f46200 */
[----:B------:R-:W-:-:S04]  /*08e0*/  FFMA R6, R5, R6, R21 ;  /* 0x0000000605067223 */ /* 0x000fc80000000015 */
[----:B------:R-:W-:Y:S02]  /*08f0*/  FFMA R0, R7, R6, R0 ;  /* 0x0000000607007223 */ /* 0x000fe40000000000 */
[----:B------:R-:W0:Y:S02]  /*0900*/  LDC.64 R6, c[0x0][0x380] ;  /* 0x0000e000ff067b82 */ /* 0x000e240000000a00 */
[----:B------:R-:W-:-:S04]  /*0910*/  @P1 FADD R0, RZ, -R0 ;  /* 0x80000000ff001221 */ /* 0x000fc80000000000 */
[----:B------:R-:W1:Y:S02]  /*0920*/  F2F.F64.F32 R4, R0 ;  /* 0x0000000000047310 */ /* 0x000e640000201800 */
[----:B-1----:R-:W-:Y:S01]  /*0930*/  DFMA R2, R4, UR10, R2 ;  /* 0x0000000a04027c2b */ /* 0x002fe20008000002 */
[----:B0-----:R-:W-:-:S05]  /*0940*/  IMAD.WIDE R6, R13, 0x4, R6 ;  /* 0x000000040d067825 */ /* 0x001fca00078e0206 */
[----:B------:R-:W-:Y:S08]  /*0950*/  I2F.F64.U32 R12, R12 ;  /* 0x0000000c000c7312 */ /* 0x000ff00000201800 */
[----:B------:R-:W0:Y:S02]  /*0960*/  F2F.F32.F64 R3, R2 ;  /* 0x0000000200037310 */ /* 0x000e240000301000 */
[----:B0-----:R0:W-:Y:S01]  /*0970*/  STG.E desc[UR6][R6.64], R3 ;  /* 0x0000000306007986 */ /* 0x0011e2000c101906 */
[----:B------:R-:W-:Y:S05]  /*0980*/  @!P2 BRA `(.L_x_18) ;  /* 0x00000004006ca947 */ /* 0x000fea0003800000 */
[----:B------:R-:W-:-:S13]  /*0990*/  FSETP.NEU.AND P0, PT, |R10|, +INF , PT ;  /* 0x7f8000000a00780b */ /* 0x000fda0003f0d200 */
[----:B------:R-:W-:Y:S01]  /*09a0*/  @!P0 FMUL R9, RZ, R10 ;  /* 0x0000000aff098220 */ /* 0x000fe20000400000 */
[----:B------:R-:W-:Y:S01]  /*09b0*/  @!P0 IMAD.MOV.U32 R8, RZ, RZ, RZ ;  /* 0x000000ffff088224 */ /* 0x000fe200078e00ff */
[----:B------:R-:W-:Y:S06]  /*09c0*/  @!P0 BRA `(.L_x_18) ;  /* 0x00000004005c8947 */ /* 0x000fec0003800000 */
[----:B------:R-:W-:Y:S01]  /*09d0*/  IMAD.SHL.U32 R0, R10, 0x100, RZ ;  /* 0x000001000a007824 */ /* 0x000fe200078e00ff */
[----:B------:R-:W-:Y:S01]  /*09e0*/  CS2R R4, SRZ ;  /* 0x0000000000047805 */ /* 0x000fe2000001ff00 */
[----:B------:R-:W-:Y:S01]  /*09f0*/  IMAD.MOV.U32 R21, RZ, RZ, RZ ;  /* 0x000000ffff157224 */ /* 0x000fe200078e00ff */
[----:B------:R-:W1:Y:S02]  /*0a00*/  LDCU.64 UR8, c[0x4][URZ] ;  /* 0x01000000ff0877ac */ /* 0x000e640008000a00 */
[----:B------:R-:W-:Y:S01]  /*0a10*/  LOP3.LUT R23, R0, 0x80000000, RZ, 0xfc, !PT ;  /* 0x8000000000177812 */ /* 0x000fe200078efcff */
[----:B------:R-:W-:-:S06]  /*0a20*/  UMOV UR4, URZ ;  /* 0x000000ff00047c82 */ /* 0x000fcc0008000000 */
.L_x_19:
[----:B-1----:R-:W-:Y:S02]  /*0a30*/  IMAD.U32 R8, RZ, RZ, UR8 ;  /* 0x00000008ff087e24 */ /* 0x002fe4000f8e00ff */
[----:B------:R-:W-:-:S05]  /*0a40*/  IMAD.U32 R9, RZ, RZ, UR9 ;  /* 0x00000009ff097e24 */ /* 0x000fca000f8e00ff */
[----:B------:R-:W0:Y:S01]  /*0a50*/  LDG.E.CONSTANT R2, desc[UR6][R8.64] ;  /* 0x0000000608027981 */ /* 0x000e22000c1e9900 */
        /* <DEDUP_REMOVED lines=8> */
[----:B------:R-:W-:-:S02]  /*0ae0*/  ISETP.EQ.AND P4, PT, R4, 0x10, PT ;  /* 0x000000100400780c */ /* 0x000fc40003f82270 */
[C---:B------:R-:W-:Y:S01]  /*0af0*/  ISETP.EQ.AND P5, PT, R4.reuse, 0x14, PT ;  /* 0x000000140400780c */ /* 0x040fe20003fa2270 */
[----:B------:R-:W-:Y:S02]  /*0b00*/  VIADD R4, R4, 0x4 ;  /* 0x0000000404047836 */ /* 0x000fe40000000000 */
[----:B0-----:R-:W-:-:S03]  /*0b10*/  IMAD.WIDE.U32 R2, R2, R23, RZ ;  /* 0x0000001702027225 */ /* 0x001fc600078e00ff */
[----:B------:R-:W-:-:S04]  /*0b20*/  IADD3 R0, P6, PT, R2, R5, RZ ;  /* 0x0000000502007210 */ /* 0x000fc80007fde0ff */
[----:B------:R-:W-:Y:S01]  /*0b30*/  IADD3.X R5, PT, PT, R3, R21, RZ, P6, !PT ;  /* 0x0000001503057210 */ /* 0x000fe200037fe4ff */
[--C-:B------:R-:W-:Y:S02]  /*0b40*/  @P0 IMAD.MOV.U32 R11, RZ, RZ, R0.reuse ;  /* 0x000000ffff0b0224 */ /* 0x100fe400078e0000 */
[----:B------:R-:W-:Y:S01]  /*0b50*/  @P5 MOV R19, R0 ;  /* 0x0000000000135202 */ /* 0x000fe20000000f00 */
[--C-:B------:R-:W-:Y:S02]  /*0b60*/  @P1 IMAD.MOV.U32 R15, RZ, RZ, R0.reuse ;  /* 0x000000ffff0f1224 */ /* 0x100fe400078e0000 */
[--C-:B------:R-:W-:Y:S02]  /*0b70*/  @P2 IMAD.MOV.U32 R16, RZ, RZ, R0.reuse ;  /* 0x000000ffff102224 */ /* 0x100fe400078e0000 */
[--C-:B------:R-:W-:Y:S02]  /*0b80*/  @P3 IMAD.MOV.U32 R17, RZ, RZ, R0.reuse ;  /* 0x000000ffff113224 */ /* 0x100fe400078e0000 */
        /* <DEDUP_REMOVED lines=13> */
[----:B------:R-:W-:-:S03]  /*0c60*/  ISETP.EQ.AND P5, PT, R4, RZ, PT ;  /* 0x000000ff0400720c */ /* 0x000fc60003fa2270 */
[--C-:B------:R-:W-:Y:S01]  /*0c70*/  @P3 IMAD.MOV.U32 R0, RZ, RZ, R11.reuse ;  /* 0x000000ffff003224 */ /* 0x100fe200078e000b */
[C---:B------:R-:W-:Y:S01]  /*0c80*/  ISETP.EQ.AND P3, PT, R4.reuse, -0x4, PT ;  /* 0xfffffffc0400780c */ /* 0x040fe20003f62270 */
[----:B------:R-:W-:Y:S01]  /*0c90*/  @P4 IMAD.MOV.U32 R2, RZ, RZ, R11 ;  /* 0x000000ffff024224 */ /* 0x000fe200078e000b */
[----:B------:R-:W-:Y:S01]  /*0ca0*/  @P4 MOV R0, R15 ;  /* 0x0000000f00004202 */ /* 0x000fe20000000f00 */
[----:B------:R-:W-:Y:S01]  /*0cb0*/  @P2 IMAD.MOV.U32 R2, RZ, RZ, R15 ;  /* 0x000000ffff022224 */ /* 0x000fe200078e000f */
[----:B------:R-:W-:Y:S01]  /*0cc0*/  ISETP.EQ.AND P4, PT, R4, 0x4, PT ;  /* 0x000000040400780c */ /* 0x000fe20003f82270 */
[--C-:B------:R-:W-:Y:S02]  /*0cd0*/  @P2 IMAD.MOV.U32 R0, RZ, RZ, R16.reuse ;  /* 0x000000ffff002224 */ /* 0x100fe400078e0010 */
[----:B------:R-:W-:Y:S02]  /*0ce0*/  @P1 IMAD.MOV.U32 R2, RZ, RZ, R16 ;  /* 0x000000ffff021224 */ /* 0x000fe400078e0010 */
[--C-:B------:R-:W-:Y:S01]  /*0cf0*/  @P1 IMAD.MOV.U32 R0, RZ, RZ, R17.reuse ;  /* 0x000000ffff001224 */ /* 0x100fe200078e0011 */
[----:B------:R-:W-:Y:S01]  /*0d00*/  @P0 MOV R0, R18 ;  /* 0x0000001200000202 */ /* 0x000fe20000000f00 */
[----:B------:R-:W-:-:S02]  /*0d10*/  @P0 IMAD.MOV.U32 R2, RZ, RZ, R17 ;  /* 0x000000ffff020224 */ /* 0x000fc400078e0011 */
[----:B------:R-:W-:Y:S02]  /*0d20*/  @P3 IMAD.MOV.U32 R2, RZ, RZ, R18 ;  /* 0x000000ffff023224 */ /* 0x000fe400078e0012 */
[--C-:B------:R-:W-:Y:S02]  /*0d30*/  @P3 IMAD.MOV.U32 R0, RZ, RZ, R19.reuse ;  /* 0x000000ffff003224 */ /* 0x100fe400078e0013 */
[----:B------:R-:W-:Y:S02]  /*0d40*/  @P5 IMAD.MOV.U32 R2, RZ, RZ, R19 ;  /* 0x000000ffff025224 */ /* 0x000fe400078e0013 */
[--C-:B------:R-:W-:Y:S02]  /*0d50*/  @P5 IMAD.MOV.U32 R0, RZ, RZ, R5.reuse ;  /* 0x000000ffff005224 */ /* 0x100fe400078e0005 */
[----:B------:R-:W-:Y:S01]  /*0d60*/  @P4 IMAD.MOV.U32 R2, RZ, RZ, R5 ;  /* 0x000000ffff024224 */ /* 0x000fe200078e0005 */
        /* <DEDUP_REMOVED lines=8> */
[----:B------:R-:W-:-:S07]  /*0df0*/  SHF.L.W.U32.HI R0, R2, R3, R0 ;  /* 0x0000000302007219 */ /* 0x000fce0000010e00 */
[----:B------:R-:W-:-:S05]  /*0e00*/  @P0 IMAD.MOV.U32 R11, RZ, RZ, R5 ;  /* 0x000000ffff0b0224 */ /* 0x000fca00078e0005 */
[----:B------:R-:W-:-:S07]  /*0e10*/  SHF.L.W.U32.HI R2, R11, R3, R2 ;  /* 0x000000030b027219 */ /* 0x000fce0000010e02 */
.L_x_20:
        /* <DEDUP_REMOVED lines=9> */
[----:B------:R-:W0:Y:S01]  /*0eb0*/  I2F.F64.S64 R2, R4 ;  /* 0x0000000400027312 */ /* 0x000e220000301c00 */
[C---:B------:R-:W-:Y:S02]  /*0ec0*/  LOP3.LUT R10, R9.reuse, R10, RZ, 0x3c, !PT ;  /* 0x0000000a090a7212 */ /* 0x040fe400078e3cff */
[----:B------:R-:W-:Y:S02]  /*0ed0*/  LEA.HI R8, R9, R0, RZ, 0x1 ;  /* 0x0000000009087211 */ /* 0x000fe400078f08ff */
[----:B------:R-:W-:-:S03]  /*0ee0*/  ISETP.GE.AND P0, PT, R10, RZ, PT ;  /* 0x000000ff0a00720c */ /* 0x000fc60003f06270 */
[----:B------:R-:W-:-:S04]  /*0ef0*/  IMAD.MOV R0, RZ, RZ, -R8 ;  /* 0x000000ffff007224 */ /* 0x000fc800078e0a08 */
[----:B------:R-:W-:Y:S01]  /*0f00*/  @!P1 IMAD.MOV.U32 R8, RZ, RZ, R0 ;  /* 0x000000ffff089224 */ /* 0x000fe200078e0000 */
[----:B0-----:R-:W-:-:S10]  /*0f10*/  DMUL R2, R2, UR4 ;  /* 0x0000000402027c28 */ /* 0x001fd40008000000 */
[----:B------:R-:W0:Y:S02]  /*0f20*/  F2F.F32.F64 R2, R2 ;  /* 0x0000000200027310 */ /* 0x000e240000301000 */
[----:B0-----:R-:W-:-:S07]  /*0f30*/  FSEL R9, -R2, R2, !P0 ;  /* 0x0000000202097208 */ /* 0x001fce0004000100 */
.L_x_18:
[----:B0-----:R-:W-:Y:S01]  /*0f40*/  FMUL R3, R9, R9 ;  /* 0x0000000909037220 */ /* 0x001fe20000400000 */
[C---:B------:R-:W-:Y:S01]  /*0f50*/  LOP3.LUT R0, R8.reuse, 0x1, RZ, 0xc0, !PT ;  /* 0x0000000108007812 */ /* 0x040fe200078ec0ff */
[----:B------:R-:W-:Y:S01]  /*0f60*/  IMAD.MOV.U32 R2, RZ, RZ, 0x3d2aaabb ;  /* 0x3d2aaabbff027424 */ /* 0x000fe200078e00ff */
[----:B------:R-:W-:Y:S01]  /*0f70*/  LOP3.LUT P1, RZ, R8, 0x2, RZ, 0xc0, !PT ;  /* 0x0000000208ff7812 */ /* 0x000fe2000782c0ff */
[----:B------:R-:W-:Y:S01]  /*0f80*/  FFMA R14, R3, R14, -0.0013887860113754868507 ;  /* 0xbab607ed030e7423 */ /* 0x000fe2000000000e */
[----:B------:R-:W-:Y:S01]  /*0f90*/  ISETP.NE.U32.AND P0, PT, R0, 0x1, PT ;  /* 0x000000010000780c */ /* 0x000fe20003f05070 */
[----:B------:R-:W-:Y:S01]  /*0fa0*/  IMAD.MOV.U32 R4, RZ, RZ, 0x3effffff ;  /* 0x3effffffff047424 */ /* 0x000fe200078e00ff */
[----:B------:R-:W-:Y:S02]  /*0fb0*/  DADD R12, R12, -0.5 ;  /* 0xbfe000000c0c7429 */ /* 0x000fe40000000000 */
[----:B------:R-:W-:Y:S02]  /*0fc0*/  FSEL R14, R14, -0.00019574658654164522886, !P0 ;  /* 0xb94d41530e0e7808 */ /* 0x000fe40004000000 */
[----:B------:R-:W-:-:S02]  /*0fd0*/  FSEL R2, R2, 0.0083327032625675201416, !P0 ;  /* 0x3c0885e402027808 */ /* 0x000fc40004000000 */
[----:B------:R-:W-:Y:S02]  /*0fe0*/  FSEL R0, R9, 1, P0 ;  /* 0x3f80000009007808 */ /* 0x000fe40000000000 */
[----:B------:R-:W-:Y:S01]  /*0ff0*/  FSEL R9, -R4, -0.16666662693023681641, !P0 ;  /* 0xbe2aaaa804097808 */ /* 0x000fe20004000100 */
[C---:B------:R-:W-:Y:S02]  /*1000*/  FFMA R2, R3.reuse, R14, R2 ;  /* 0x0000000e03027223 */ /* 0x040fe40000000002 */
[C---:B------:R-:W-:Y:S02]  /*1010*/  FFMA R5, R3.reuse, R0, RZ ;  /* 0x0000000003057223 */ /* 0x040fe400000000ff */
[----:B------:R-:W-:-:S04]  /*1020*/  FFMA R2, R3, R2, R9 ;  /* 0x0000000203027223 */ /* 0x000fc80000000009 */
[----:B------:R-:W-:-:S04]  /*1030*/  FFMA R0, R5, R2, R0 ;  /* 0x0000000205007223 */ /* 0x000fc80000000000 */
[----:B------:R-:W-:-:S04]  /*1040*/  @P1 FADD R0, RZ, -R0 ;  /* 0x80000000ff001221 */ /* 0x000fc80000000000 */
[----:B------:R-:W0:Y:S02]  /*1050*/  F2F.F64.F32 R2, R0 ;  /* 0x0000000000027310 */ /* 0x000e240000201800 */
[----:B0-----:R-:W-:-:S10]  /*1060*/  DFMA R2, R2, UR10, R12 ;  /* 0x0000000a02027c2b */ /* 0x001fd4000800000c */
[----:B------:R-:W0:Y:S02]  /*1070*/  F2F.F32.F64 R3, R2 ;  /* 0x0000000200037310 */ /* 0x000e240000301000 */
[----:B0-----:R-:W-:Y:S01]  /*1080*/  STG.E desc[UR6][R6.64+0x4], R3 ;  /* 0x0000040306007986 */ /* 0x001fe2000c101906 */
[----:B------:R-:W-:Y:S05]  /*1090*/  EXIT ;  /* 0x000000000000794d */ /* 0x000fea0003800000 */
.L_x_21:
        /* <DEDUP_REMOVED lines=14> */
.L_x_25:


//--------------------- .text._Z21kernel_update_texturePhiii --------------------------
	.section	.text._Z21kernel_update_texturePhiii,"ax",@progbits
	.align	128
        .global         _Z21kernel_update_texturePhiii
        .type           _Z21kernel_update_texturePhiii,@function
        .size           _Z21kernel_update_texturePhiii,(.L_x_26 - _Z21kernel_update_texturePhiii)
        .other          _Z21kernel_update_texturePhiii,@"STO_CUDA_ENTRY STV_DEFAULT"
_Z21kernel_update_texturePhiii:
.text._Z21kernel_update_texturePhiii:
        /* <DEDUP_REMOVED lines=14> */
[----:B------:R-:W-:Y:S01]  /*00e0*/  HFMA2 R6, -RZ, RZ, 0, 0 ;  /* 0x00000000ff067431 */ /* 0x000fe200000001ff */
[----:B------:R-:W1:Y:S01]  /*00f0*/  LDCU.64 UR8, c[0x0][0x380] ;  /* 0x00007000ff0877ac */ /* 0x000e620008000a00 */
[----:B------:R-:W-:Y:S01]  /*0100*/  IMAD.MOV.U32 R2, RZ, RZ, RZ ;  /* 0x000000ffff027224 */ /* 0x000fe200078e00ff */
[----:B------:R-:W-:Y:S01]  /*0110*/  MOV R10, 0xff ;  /* 0x000000ff000a7802 */ /* 0x000fe20000000f00 */
[----:B------:R-:W2:Y:S01]  /*0120*/  LDCU.64 UR4, c[0x0][0x358] ;  /* 0x00006b00ff0477ac */ /* 0x000ea20008000a00 */
[CC--:B0-----:R-:W-:Y:S02]  /*0130*/  IMAD R5, R0.reuse, R4.reuse, 0xff ;  /* 0x000000ff00057424 */ /* 0x0c1fe400078e0204 */
[----:B------:R-:W-:Y:S02]  /*0140*/  IMAD R3, R7, R4, 0xff ;  /* 0x000000ff07037424 */ /* 0x000fe400078e0204 */
[----:B------:R-:W-:-:S02]  /*0150*/  IMAD R0, R0, UR6, R7 ;  /* 0x0000000600007c24 */ /* 0x000fc4000f8e0207 */
[----:B------:R-:W-:Y:S02]  /*0160*/  IMAD R7, R7, R4, R5 ;  /* 0x0000000407077224 */ /* 0x000fe400078e0205 */
[----:B------:R-:W-:Y:S02]  /*0170*/  IMAD.MOV.U32 R4, RZ, RZ, RZ ;  /* 0x000000ffff047224 */ /* 0x000fe400078e00ff */
[----:B------:R-:W-:-:S04]  /*0180*/  IMAD.HI R6, R7, -0x7f7f7f7f, R6 ;  /* 0x8080808107067827 */ /* 0x000fc800078e0206 */
[----:B------:R-:W-:Y:S01]  /*0190*/  IMAD.HI R4, R5, -0x7f7f7f7f, R4 ;  /* 0x8080808105047827 */ /* 0x000fe200078e0204 */
[----:B------:R-:W-:-:S03]  /*01a0*/  SHF.R.U32.HI R11, RZ, 0x1f, R6 ;  /* 0x0000001fff0b7819 */ /* 0x000fc60000011606 */
[----:B------:R-:W-:Y:S01]  /*01b0*/  IMAD.HI R2, R3, -0x7f7f7f7f, R2 ;  /* 0x8080808103027827 */ /* 0x000fe200078e0202 */
[----:B------:R-:W-:Y:S02]  /*01c0*/  SHF.R.U32.HI R9, RZ, 0x1f, R4 ;  /* 0x0000001fff097819 */ /* 0x000fe40000011604 */
[----:B------:R-:W-:Y:S01]  /*01d0*/  LEA.HI R11, R6, R11, RZ, 0x19 ;  /* 0x0000000b060b7211 */ /* 0x000fe200078fc8ff */
[----:B------:R-:W-:Y:S01]  /*01e0*/  IMAD.SHL.U32 R0, R0, 0x4, RZ ;  /* 0x0000000400007824 */ /* 0x000fe200078e00ff */
[----:B------:R-:W-:Y:S02]  /*01f0*/  LEA.HI R4, R4, R9, RZ, 0x19 ;  /* 0x0000000904047211 */ /* 0x000fe400078fc8ff */
[----:B------:R-:W-:Y:S01]  /*0200*/  SHF.R.U32.HI R9, RZ, 0x1f, R2 ;  /* 0x0000001fff097819 */ /* 0x000fe20000011602 */
[----:B------:R-:W-:Y:S01]  /*0210*/  IMAD.IADD R11, R7, 0x1, R11 ;  /* 0x00000001070b7824 */ /* 0x000fe200078e020b */
[----:B-1----:R-:W-:Y:S01]  /*0220*/  IADD3 R8, P0, PT, R0, UR8, RZ ;  /* 0x0000000800087c10 */ /* 0x002fe2000ff1e0ff */
[----:B------:R-:W-:Y:S01]  /*0230*/  IMAD.IADD R5, R5, 0x1, R4 ;  /* 0x0000000105057824 */ /* 0x000fe200078e0204 */
[----:B------:R-:W-:-:S02]  /*0240*/  LEA.HI R2, R2, R9, RZ, 0x19 ;  /* 0x0000000902027211 */ /* 0x000fc400078fc8ff */
[----:B------:R-:W-:Y:S02]  /*0250*/  LEA.HI.X.SX32 R9, R0, UR9, 0x1, P0 ;  /* 0x0000000900097c11 */ /* 0x000fe400080f0eff */
[----:B------:R-:W-:Y:S02]  /*0260*/  PRMT R0, R10, 0x7610, R0 ;  /* 0x000076100a007816 */ /* 0x000fe40000000000 */
[----:B------:R-:W-:Y:S01]  /*0270*/  IADD3 R3, PT, PT, R3, R2, RZ ;  /* 0x0000000203037210 */ /* 0x000fe20007ffe0ff */
[----:B--2---:R-:W-:Y:S04]  /*0280*/  STG.E.U8 desc[UR4][R8.64+0x1], R5 ;  /* 0x0000010508007986 */ /* 0x004fe8000c101104 */
[----:B------:R-:W-:Y:S04]  /*0290*/  STG.E.U8 desc[UR4][R8.64+0x3], R0 ;  /* 0x0000030008007986 */ /* 0x000fe8000c101104 */
[----:B------:R-:W-:Y:S04]  /*02a0*/  STG.E.U8 desc[UR4][R8.64], R3 ;  /* 0x0000000308007986 */ /* 0x000fe8000c101104 */
[----:B------:R-:W-:Y:S01]  /*02b0*/  STG.E.U8 desc[UR4][R8.64+0x2], R11 ;  /* 0x0000020b08007986 */ /* 0x000fe2000c101104 */
[----:B------:R-:W-:Y:S05]  /*02c0*/  EXIT ;  /* 0x000000000000794d */ /* 0x000fea0003800000 */
.L_x_22:
        /* <DEDUP_REMOVED lines=11> */
.L_x_26:


//--------------------- .nv.global.init           --------------------------
	.section	.nv.global.init,"aw",@progbits
	.align	4
.nv.global.init:
	.type		__cudart_i2opi_f,@object
	.size		__cudart_i2opi_f,(.L_0 - __cudart_i2opi_f)
__cudart_i2opi_f:
        /*0000*/ 	.byte	0x41, 0x90, 0x43, 0x3c, 0x99, 0x95, 0x62, 0xdb, 0xc0, 0xdd, 0x34, 0xf5, 0xd1, 0x57, 0x27, 0xfc
        /*0010*/ 	.byte	0x29, 0x15, 0x44, 0x4e, 0x6e, 0x83, 0xf9, 0xa2
.L_0:


//--------------------- .nv.shared.reserved.0     --------------------------
	.section	.nv.shared.reserved.0,"aw",@nobits
	.weak		__nv_reservedSMEM_offset_0_alias
	.size		__nv_reservedSMEM_offset_0_alias, 0, 64
	.other		__nv_reservedSMEM_offset_0_alias,@"STO_CUDA_RESERVED_SHARED STV_DEFAULT"
__nv_reservedSMEM_offset_0_alias:
	.zero		0
	.zero		64


//--------------------- .nv.constant0._Z9normalizePhPfjj --------------------------
	.section	.nv.constant0._Z9normalizePhPfjj,"a",@progbits
	.sectionflags	@""
	.align	4
.nv.constant0._Z9normalizePhPfjj:
	.zero		920


//--------------------- .nv.constant0._Z22kernel_update_verticesPfiif --------------------------
	.section	.nv.constant0._Z22kernel_update_verticesPfiif,"a",@progbits
	.sectionflags	@""
	.align	4
.nv.constant0._Z22kernel_update_verticesPfiif:
	.zero		916


//--------------------- .nv.constant0._Z21kernel_update_texturePhiii --------------------------
	.section	.nv.constant0._Z21kernel_update_texturePhiii,"a",@progbits
	.sectionflags	@""
	.align	4
.nv.constant0._Z21kernel_update_texturePhiii:
	.zero		916


//--------------------- SYMBOLS --------------------------

	.type		.nv.reservedSmem.offset0,@object
	.size		.nv.reservedSmem.offset0,0x4
